	.target	sm_90a

	.elftype	@"ET_EXEC"


//--------------------- .note.nv.tkinfo           --------------------------
	.section	.note.nv.tkinfo,"",@"SHT_NOTE"
	.sectionflags	@"SHF_NOTE_NV_TKINFO"
	.tkinfo
        /*0018*/ 	.word	0x00000002
        /*0030*/ 	.string	""
        /*0030*/ 	.string	"ptxas"
        /*0030*/ 	.string	"Cuda compilation tools, release 13.0, V13.0.88"
        /*0030*/ 	.string	"Build cuda_13.0.r13.0/compiler.36424714_0"
        /*0030*/ 	.string	"-arch sm_90a -m 64 "



//--------------------- .note.nv.cuinfo           --------------------------
	.section	.note.nv.cuinfo,"",@"SHT_NOTE"
	.sectionflags	@"SHF_NOTE_NV_CUINFO"
        /*0018*/ 	.short	0x0002
        /*001a*/ 	.short	0x005a
        /*001c*/ 	.short	0x0082
	.zero		2


//--------------------- .nv.info                  --------------------------
	.section	.nv.info,"",@"SHT_CUDA_INFO"
	.align	4


	//----- nvinfo : EIATTR_REGCOUNT
	.align		4
        /*0000*/ 	.byte	0x04, 0x2f
        /*0002*/ 	.short	(.L_15 - .L_14)
	.align		4
.L_14:
        /*0004*/ 	.word	index@(_ZN7cutlass13device_kernelINS_4gemm6kernel13GemmUniversalIN4cute5tupleIJiiiiEEENS1_10collective13CollectiveMmaINS1_34MainloopSm90TmaGmmaWarpSpecializedILi4ENS5_IJNS4_1CILi1EEENSA_ILi2EEESB_EEENS1_32KernelTmaWarpSpecializedPingpongEEENS5_IJNSA_ILi64EEESG_SG_EEENS_10bfloat16_tENS5_IJlSB_lEEESI_SJ_NS4_8TiledMMAINS4_8MMA_AtomIJNS4_4SM904GMMA27MMA_64x64x16_F32BF16BF16_SSILNSN_5MajorE0ELSP_0ELNSN_7ScaleInE1ELSQ_1EEEEEENS4_6LayoutINS5_IJSB_SB_SB_EEENS5_IJNSA_ILi0EEESV_SV_EEEEENS5_IJNS4_10UnderscoreESY_SY_EEEEENS4_23SM90_TMA_LOAD_MULTICASTENS4_14ComposedLayoutINS4_7SwizzleILi3ELi4ELi3EEENS4_18smem_ptr_flag_bitsILi16EEENST_INS5_IJNSA_ILi8EEESG_EEENS5_IJSG_SB_EEEEEEEvNS4_8identityENS4_13SM90_TMA_LOADES1B_vS1C_EENS_8epilogue10collective6detail29Sm90TmaWarpSpecializedAdapterINS1G_15DefaultEpilogueISI_SJ_SJ_NS1F_6thread17LinearCombinationISI_Li1EffLNS1K_9ScaleType4KindE0ELNS_15FloatRoundStyleE2ESI_EENS1_15EpilogueDefaultEEEEEvvEEEEvNT_6ParamsE)
        /*0008*/ 	.word	0x000000a8


	//----- nvinfo : EIATTR_FRAME_SIZE
	.align		4
.L_15:
        /*000c*/ 	.byte	0x04, 0x11
        /*000e*/ 	.short	(.L_17 - .L_16)
	.align		4
.L_16:
        /*0010*/ 	.word	index@(_ZN7cutlass13device_kernelINS_4gemm6kernel13GemmUniversalIN4cute5tupleIJiiiiEEENS1_10collective13CollectiveMmaINS1_34MainloopSm90TmaGmmaWarpSpecializedILi4ENS5_IJNS4_1CILi1EEENSA_ILi2EEESB_EEENS1_32KernelTmaWarpSpecializedPingpongEEENS5_IJNSA_ILi64EEESG_SG_EEENS_10bfloat16_tENS5_IJlSB_lEEESI_SJ_NS4_8TiledMMAINS4_8MMA_AtomIJNS4_4SM904GMMA27MMA_64x64x16_F32BF16BF16_SSILNSN_5MajorE0ELSP_0ELNSN_7ScaleInE1ELSQ_1EEEEEENS4_6LayoutINS5_IJSB_SB_SB_EEENS5_IJNSA_ILi0EEESV_SV_EEEEENS5_IJNS4_10UnderscoreESY_SY_EEEEENS4_23SM90_TMA_LOAD_MULTICASTENS4_14ComposedLayoutINS4_7SwizzleILi3ELi4ELi3EEENS4_18smem_ptr_flag_bitsILi16EEENST_INS5_IJNSA_ILi8EEESG_EEENS5_IJSG_SB_EEEEEEEvNS4_8identityENS4_13SM90_TMA_LOADES1B_vS1C_EENS_8epilogue10collective6detail29Sm90TmaWarpSpecializedAdapterINS1G_15DefaultEpilogueISI_SJ_SJ_NS1F_6thread17LinearCombinationISI_Li1EffLNS1K_9ScaleType4KindE0ELNS_15FloatRoundStyleE2ESI_EENS1_15EpilogueDefaultEEEEEvvEEEEvNT_6ParamsE)
        /*0014*/ 	.word	0x00000000


	//----- nvinfo : EIATTR_MIN_STACK_SIZE
	.align		4
.L_17:
        /*0018*/ 	.byte	0x04, 0x12
        /*001a*/ 	.short	(.L_19 - .L_18)
	.align		4
.L_18:
        /*001c*/ 	.word	index@(_ZN7cutlass13device_kernelINS_4gemm6kernel13GemmUniversalIN4cute5tupleIJiiiiEEENS1_10collective13CollectiveMmaINS1_34MainloopSm90TmaGmmaWarpSpecializedILi4ENS5_IJNS4_1CILi1EEENSA_ILi2EEESB_EEENS1_32KernelTmaWarpSpecializedPingpongEEENS5_IJNSA_ILi64EEESG_SG_EEENS_10bfloat16_tENS5_IJlSB_lEEESI_SJ_NS4_8TiledMMAINS4_8MMA_AtomIJNS4_4SM904GMMA27MMA_64x64x16_F32BF16BF16_SSILNSN_5MajorE0ELSP_0ELNSN_7ScaleInE1ELSQ_1EEEEEENS4_6LayoutINS5_IJSB_SB_SB_EEENS5_IJNSA_ILi0EEESV_SV_EEEEENS5_IJNS4_10UnderscoreESY_SY_EEEEENS4_23SM90_TMA_LOAD_MULTICASTENS4_14ComposedLayoutINS4_7SwizzleILi3ELi4ELi3EEENS4_18smem_ptr_flag_bitsILi16EEENST_INS5_IJNSA_ILi8EEESG_EEENS5_IJSG_SB_EEEEEEEvNS4_8identityENS4_13SM90_TMA_LOADES1B_vS1C_EENS_8epilogue10collective6detail29Sm90TmaWarpSpecializedAdapterINS1G_15DefaultEpilogueISI_SJ_SJ_NS1F_6thread17LinearCombinationISI_Li1EffLNS1K_9ScaleType4KindE0ELNS_15FloatRoundStyleE2ESI_EENS1_15EpilogueDefaultEEEEEvvEEEEvNT_6ParamsE)
        /*0020*/ 	.word	0x00000000
.L_19:


//--------------------- .nv.compat                --------------------------
	.section	.nv.compat,"",@"SHT_CUDA_COMPAT_INFO"
	.align	4
        /*0000*/ 	.byte	0x02, 0x09, 0x01, 0x00, 0x02, 0x02, 0x04, 0x00, 0x02, 0x05, 0x05, 0x00, 0x03, 0x07, 0x01, 0x01
        /*0010*/ 	.byte	0x02, 0x03, 0x01, 0x00, 0x02, 0x06, 0x01, 0x00, 0x04, 0x0b, 0x08, 0x00, 0x00, 0x00, 0x00, 0x00
        /*0020*/ 	.byte	0x00, 0x00, 0x00, 0x00


//--------------------- .nv.info._ZN7cutlass13device_kernelINS_4gemm6kernel13GemmUniversalIN4cute5tupleIJiiiiEEENS1_10collective13CollectiveMmaINS1_34MainloopSm90TmaGmmaWarpSpecializedILi4ENS5_IJNS4_1CILi1EEENSA_ILi2EEESB_EEENS1_32KernelTmaWarpSpecializedPingpongEEENS5_IJNSA_ILi64EEESG_SG_EEENS_10bfloat16_tENS5_IJlSB_lEEESI_SJ_NS4_8TiledMMAINS4_8MMA_AtomIJNS4_4SM904GMMA27MMA_64x64x16_F32BF16BF16_SSILNSN_5MajorE0ELSP_0ELNSN_7ScaleInE1ELSQ_1EEEEEENS4_6LayoutINS5_IJSB_SB_SB_EEENS5_IJNSA_ILi0EEESV_SV_EEEEENS5_IJNS4_10UnderscoreESY_SY_EEEEENS4_23SM90_TMA_LOAD_MULTICASTENS4_14ComposedLayoutINS4_7SwizzleILi3ELi4ELi3EEENS4_18smem_ptr_flag_bitsILi16EEENST_INS5_IJNSA_ILi8EEESG_EEENS5_IJSG_SB_EEEEEEEvNS4_8identityENS4_13SM90_TMA_LOADES1B_vS1C_EENS_8epilogue10collective6detail29Sm90TmaWarpSpecializedAdapterINS1G_15DefaultEpilogueISI_SJ_SJ_NS1F_6thread17LinearCombinationISI_Li1EffLNS1K_9ScaleType4KindE0ELNS_15FloatRoundStyleE2ESI_EENS1_15EpilogueDefaultEEEEEvvEEEEvNT_6ParamsE --------------------------
	.section	.nv.info._ZN7cutlass13device_kernelINS_4gemm6kernel13GemmUniversalIN4cute5tupleIJiiiiEEENS1_10collective13CollectiveMmaINS1_34MainloopSm90TmaGmmaWarpSpecializedILi4ENS5_IJNS4_1CILi1EEENSA_ILi2EEESB_EEENS1_32KernelTmaWarpSpecializedPingpongEEENS5_IJNSA_ILi64EEESG_SG_EEENS_10bfloat16_tENS5_IJlSB_lEEESI_SJ_NS4_8TiledMMAINS4_8MMA_AtomIJNS4_4SM904GMMA27MMA_64x64x16_F32BF16BF16_SSILNSN_5MajorE0ELSP_0ELNSN_7ScaleInE1ELSQ_1EEEEEENS4_6LayoutINS5_IJSB_SB_SB_EEENS5_IJNSA_ILi0EEESV_SV_EEEEENS5_IJNS4_10UnderscoreESY_SY_EEEEENS4_23SM90_TMA_LOAD_MULTICASTENS4_14ComposedLayoutINS4_7SwizzleILi3ELi4ELi3EEENS4_18smem_ptr_flag_bitsILi16EEENST_INS5_IJNSA_ILi8EEESG_EEENS5_IJSG_SB_EEEEEEEvNS4_8identityENS4_13SM90_TMA_LOADES1B_vS1C_EENS_8epilogue10collective6detail29Sm90TmaWarpSpecializedAdapterINS1G_15DefaultEpilogueISI_SJ_SJ_NS1F_6thread17LinearCombinationISI_Li1EffLNS1K_9ScaleType4KindE0ELNS_15FloatRoundStyleE2ESI_EENS1_15EpilogueDefaultEEEEEvvEEEEvNT_6ParamsE,"",@"SHT_CUDA_INFO"
	.sectionflags	@""
	.align	4


	//----- nvinfo : EIATTR_CUDA_API_VERSION
	.align		4
        /*0000*/ 	.byte	0x04, 0x37
        /*0002*/ 	.short	(.L_21 - .L_20)
.L_20:
        /*0004*/ 	.word	0x00000082


	//----- nvinfo : EIATTR_KPARAM_INFO
	.align		4
.L_21:
        /*0008*/ 	.byte	0x04, 0x17
        /*000a*/ 	.short	(.L_23 - .L_22)
.L_22:
        /*000c*/ 	.word	0x00000000
        /*0010*/ 	.short	0x0000
        /*0012*/ 	.short	0x0070
        /*0014*/ 	.byte	0x00, 0xf0, 0x01, 0x10


	//----- nvinfo : EIATTR_SPARSE_MMA_MASK
	.align		4
.L_23:
        /*0018*/ 	.byte	0x03, 0x50
        /*001a*/ 	.short	0x0000


	//----- nvinfo : EIATTR_MAXREG_COUNT
	.align		4
        /*001c*/ 	.byte	0x03, 0x1b
        /*001e*/ 	.short	0x00a8


	//----- nvinfo : EIATTR_NUM_BARRIERS
	.align		4
        /*0020*/ 	.byte	0x02, 0x4c
        /*0022*/ 	.byte	0x01
	.zero		1


	//----- nvinfo : EIATTR_EXTERNS
	.align		4
        /*0024*/ 	.byte	0x04, 0x0f
        /*0026*/ 	.short	(.L_25 - .L_24)


	//   ....[0]....
	.align		4
.L_24:
        /*0028*/ 	.word	index@(__assertfail)


	//----- nvinfo : EIATTR_MERCURY_ISA_VERSION
	.align		4
.L_25:
        /*002c*/ 	.byte	0x03, 0x5f
        /*002e*/ 	.short	0x0101


	//----- nvinfo : EIATTR_INT_WARP_WIDE_INSTR_OFFSETS
	.align		4
        /*0030*/ 	.byte	0x04, 0x31
        /*0032*/ 	.short	(.L_27 - .L_26)


	//   ....[0]....
.L_26:
        /*0034*/ 	.word	0x00000590


	//   ....[1]....
        /*0038*/ 	.word	0x000005d0


	//   ....[2]....
        /*003c*/ 	.word	0x00000660


	//   ....[3]....
        /*0040*/ 	.word	0x00000690


	//   ....[4]....
        /*0044*/ 	.word	0x000006d0


	//   ....[5]....
        /*0048*/ 	.word	0x000006e0


	//   ....[6]....
        /*004c*/ 	.word	0x000007a0


	//   ....[7]....
        /*0050*/ 	.word	0x00000800


	//   ....[8]....
        /*0054*/ 	.word	0x000020e0


	//----- nvinfo : EIATTR_COOP_GROUP_MASK_REGIDS
	.align		4
.L_27:
        /*0058*/ 	.byte	0x04, 0x29
        /*005a*/ 	.short	(.L_29 - .L_28)


	//   ....[0]....
.L_28:
        /*005c*/ 	.word	0xffffffff


	//   ....[1]....
        /*0060*/ 	.word	0xffffffff


	//   ....[2]....
        /*0064*/ 	.word	0xffffffff


	//   ....[3]....
        /*0068*/ 	.word	0xffffffff


	//   ....[4]....
        /*006c*/ 	.word	0xffffffff


	//   ....[5]....
        /*0070*/ 	.word	0xffffffff


	//   ....[6]....
        /*0074*/ 	.word	0xffffffff


	//----- nvinfo : EIATTR_COOP_GROUP_INSTR_OFFSETS
	.align		4
.L_29:
        /*0078*/ 	.byte	0x04, 0x28
        /*007a*/ 	.short	(.L_31 - .L_30)


	//   ....[0]....
.L_30:
        /*007c*/ 	.word	0x00000060


	//   ....[1]....
        /*0080*/ 	.word	0x00000080


	//   ....[2]....
        /*0084*/ 	.word	0x00000180


	//   ....[3]....
        /*0088*/ 	.word	0x000003b0


	//   ....[4]....
        /*008c*/ 	.word	0x000003f0


	//   ....[5]....
        /*0090*/ 	.word	0x000004e0


	//   ....[6]....
        /*0094*/ 	.word	0x00000910


	//----- nvinfo : EIATTR_REG_RECONFIG
	.align		4
.L_31:
        /*0098*/ 	.byte	0x01, 0x54
	.zero		2


	//----- nvinfo : EIATTR_SYSCALL_OFFSETS
	.align		4
        /*009c*/ 	.byte	0x04, 0x46
        /*009e*/ 	.short	(.L_33 - .L_32)


	//   ....[0]....
.L_32:
        /*00a0*/ 	.word	0x000018f0


	//----- nvinfo : EIATTR_MBARRIER_INSTR_OFFSETS
	.align		4
.L_33:
        /*00a4*/ 	.byte	0x04, 0x39
        /*00a6*/ 	.short	(.L_35 - .L_34)


	//   ....[0]....
.L_34:
        /*00a8*/ 	.word	0x00000320
        /*00ac*/ 	.word	0x000000ff
        /*00b0*/ 	.word	0x00000000
        /*00b4*/ 	.short	0x0100
        /*00b6*/ 	.byte	0x07
	.zero		1


	//   ....[1]....
        /*00b8*/ 	.word	0x00000330
        /*00bc*/ 	.word	0x000000ff
        /*00c0*/ 	.word	0x00000020
        /*00c4*/ 	.short	0x0100
        /*00c6*/ 	.byte	0x07
	.zero		1


	//   ....[2]....
        /*00c8*/ 	.word	0x00000340
        /*00cc*/ 	.word	0x000000ff
        /*00d0*/ 	.word	0x00000008
        /*00d4*/ 	.short	0x0100
        /*00d6*/ 	.byte	0x07
	.zero		1


	//   ....[3]....
        /*00d8*/ 	.word	0x00000350
        /*00dc*/ 	.word	0x000000ff
        /*00e0*/ 	.word	0x00000028
        /*00e4*/ 	.short	0x0100
        /*00e6*/ 	.byte	0x07
	.zero		1


	//   ....[4]....
        /*00e8*/ 	.word	0x00000360
        /*00ec*/ 	.word	0x000000ff
        /*00f0*/ 	.word	0x00000010
        /*00f4*/ 	.short	0x0100
        /*00f6*/ 	.byte	0x07
	.zero		1


	//   ....[5]....
        /*00f8*/ 	.word	0x00000370
        /*00fc*/ 	.word	0x000000ff
        /*0100*/ 	.word	0x00000030
        /*0104*/ 	.short	0x0100
        /*0106*/ 	.byte	0x07
	.zero		1


	//   ....[6]....
        /*0108*/ 	.word	0x00000380
        /*010c*/ 	.word	0x000000ff
        /*0110*/ 	.word	0x00000018
        /*0114*/ 	.short	0x0100
        /*0116*/ 	.byte	0x07
	.zero		1


	//   ....[7]....
        /*0118*/ 	.word	0x00000390
        /*011c*/ 	.word	0x000000ff
        /*0120*/ 	.word	0x00000038
        /*0124*/ 	.short	0x0100
        /*0126*/ 	.byte	0x07
	.zero		1


	//   ....[8]....
        /*0128*/ 	.word	0x000007e0
        /*012c*/ 	.word	0x000000ff
        /*0130*/ 	.word	0x00000070
        /*0134*/ 	.short	0x0100
        /*0136*/ 	.byte	0x0d
	.zero		1


	//   ....[9]....
        /*0138*/ 	.word	0x00000820
        /*013c*/ 	.word	0x000000ff
        /*0140*/ 	.word	0x00000078
        /*0144*/ 	.short	0x0100
        /*0146*/ 	.byte	0x0d
	.zero		1


	//   ....[10]....
        /*0148*/ 	.word	0x00000850
        /*014c*/ 	.word	0x000000ff
        /*0150*/ 	.word	0x00000050
        /*0154*/ 	.short	0x0100
        /*0156*/ 	.byte	0x10
	.zero		1


	//   ....[11]....
        /*0158*/ 	.word	0x000008a0
        /*015c*/ 	.word	0x000000ff
        /*0160*/ 	.word	0x00000058
        /*0164*/ 	.short	0x0100
        /*0166*/ 	.byte	0x10
	.zero		1


	//   ....[12]....
        /*0168*/ 	.word	0x000008b0
        /*016c*/ 	.word	0x000000ff
        /*0170*/ 	.word	0x00000060
        /*0174*/ 	.short	0x0100
        /*0176*/ 	.byte	0x10
	.zero		1


	//   ....[13]....
        /*0178*/ 	.word	0x000008c0
        /*017c*/ 	.word	0x000000ff
        /*0180*/ 	.word	0x00000068
        /*0184*/ 	.short	0x0100
        /*0186*/ 	.byte	0x10
	.zero		1


	//   ....[14]....
        /*0188*/ 	.word	0x000017d0
        /*018c*/ 	.word	0x0000003c
        /*0190*/ 	.word	0x00000000
        /*0194*/ 	.short	0x010a
        /*0196*/ 	.byte	0x31
	.zero		1


	//   ....[15]....
        /*0198*/ 	.word	0x00001980
        /*019c*/ 	.word	0x00000003
        /*01a0*/ 	.word	0x00000000
        /*01a4*/ 	.short	0x010a
        /*01a6*/ 	.byte	0x3f
	.zero		1


	//   ....[16]....
        /*01a8*/ 	.word	0x000019c0
        /*01ac*/ 	.word	0x00000003
        /*01b0*/ 	.word	0x00000000
        /*01b4*/ 	.short	0x010a
        /*01b6*/ 	.byte	0x3f
	.zero		1


	//   ....[17]....
        /*01b8*/ 	.word	0x00001cc0
        /*01bc*/ 	.word	0x000000ff
        /*01c0*/ 	.word	0x00000000
        /*01c4*/ 	.short	0x010a
        /*01c6*/ 	.byte	0x04
	.zero		1


	//   ....[18]....
        /*01c8*/ 	.word	0x00001d00
        /*01cc*/ 	.word	0x000000ff
        /*01d0*/ 	.word	0x00000000
        /*01d4*/ 	.short	0x010a
        /*01d6*/ 	.byte	0x04
	.zero		1


	//   ....[19]....
        /*01d8*/ 	.word	0x00001f70
        /*01dc*/ 	.word	0x00000005
        /*01e0*/ 	.word	0x00000000
        /*01e4*/ 	.short	0x0101
        /*01e6*/ 	.byte	0x3f
	.zero		1


	//   ....[20]....
        /*01e8*/ 	.word	0x00002070
        /*01ec*/ 	.word	0x0000003d
        /*01f0*/ 	.word	0x00000000
        /*01f4*/ 	.short	0x0101
        /*01f6*/ 	.byte	0x2c
	.zero		1


	//   ....[21]....
        /*01f8*/ 	.word	0x00002160
        /*01fc*/ 	.word	0x00000003
        /*0200*/ 	.word	0x00000000
        /*0204*/ 	.short	0x0101
        /*0206*/ 	.byte	0x3f
	.zero		1


	//   ....[22]....
        /*0208*/ 	.word	0x00002220
        /*020c*/ 	.word	0x0000003c
        /*0210*/ 	.word	0x00000010
        /*0214*/ 	.short	0x010a
        /*0216*/ 	.byte	0x31
	.zero		1


	//   ....[23]....
        /*0218*/ 	.word	0x00004690
        /*021c*/ 	.word	0x0000003f
        /*0220*/ 	.word	0x00000000
        /*0224*/ 	.short	0x0101
        /*0226*/ 	.byte	0x2c
	.zero		1


	//   ....[24]....
        /*0228*/ 	.word	0x000050b0
        /*022c*/ 	.word	0x0000000c
        /*0230*/ 	.word	0x00000020
        /*0234*/ 	.short	0x010a
        /*0236*/ 	.byte	0x3f
	.zero		1


	//   ....[25]....
        /*0238*/ 	.word	0x000054f0
        /*023c*/ 	.word	0x00000004
        /*0240*/ 	.word	0x00000078
        /*0244*/ 	.short	0x0101
        /*0246*/ 	.byte	0x3f
	.zero		1


	//   ....[26]....
        /*0248*/ 	.word	0x00005c00
        /*024c*/ 	.word	0x00000007
        /*0250*/ 	.word	0x00000000
        /*0254*/ 	.short	0x010a
        /*0256*/ 	.byte	0x3f
	.zero		1


	//   ....[27]....
        /*0258*/ 	.word	0x00005c80
        /*025c*/ 	.word	0x00000009
        /*0260*/ 	.word	0x00000000
        /*0264*/ 	.short	0x010a
        /*0266*/ 	.byte	0x3f
	.zero		1


	//   ....[28]....
        /*0268*/ 	.word	0x00005d10
        /*026c*/ 	.word	0x00000006
        /*0270*/ 	.word	0x00000000
        /*0274*/ 	.short	0x010a
        /*0276*/ 	.byte	0x3f
	.zero		1


	//   ....[29]....
        /*0278*/ 	.word	0x00005da0
        /*027c*/ 	.word	0x00000003
        /*0280*/ 	.word	0x00000000
        /*0284*/ 	.short	0x010a
        /*0286*/ 	.byte	0x3f
	.zero		1


	//   ....[30]....
        /*0288*/ 	.word	0x00005e00
        /*028c*/ 	.word	0x0000003e
        /*0290*/ 	.word	0x00000000
        /*0294*/ 	.short	0x010a
        /*0296*/ 	.byte	0x3f
	.zero		1


	//   ....[31]....
        /*0298*/ 	.word	0x00005e50
        /*029c*/ 	.word	0x00000003
        /*02a0*/ 	.word	0x00000000
        /*02a4*/ 	.short	0x010a
        /*02a6*/ 	.byte	0x3f
	.zero		1


	//   ....[32]....
        /*02a8*/ 	.word	0x00005eb0
        /*02ac*/ 	.word	0x00000005
        /*02b0*/ 	.word	0x00000000
        /*02b4*/ 	.short	0x010a
        /*02b6*/ 	.byte	0x3f
	.zero		1


	//   ....[33]....
        /*02b8*/ 	.word	0x00005f00
        /*02bc*/ 	.word	0x0000003e
        /*02c0*/ 	.word	0x00000010
        /*02c4*/ 	.short	0x010a
        /*02c6*/ 	.byte	0x3f
	.zero		1


	//   ....[34]....
        /*02c8*/ 	.word	0x00005fd0
        /*02cc*/ 	.word	0x0000000c
        /*02d0*/ 	.word	0x00000020
        /*02d4*/ 	.short	0x010a
        /*02d6*/ 	.byte	0x3f
	.zero		1


	//   ....[35]....
        /*02d8*/ 	.word	0x000060a0
        /*02dc*/ 	.word	0x00000007
        /*02e0*/ 	.word	0x00000000
        /*02e4*/ 	.short	0x010a
        /*02e6*/ 	.byte	0x3f
	.zero		1


	//   ....[36]....
        /*02e8*/ 	.word	0x000060f0
        /*02ec*/ 	.word	0x00000009
        /*02f0*/ 	.word	0x00000000
        /*02f4*/ 	.short	0x010a
        /*02f6*/ 	.byte	0x3f
	.zero		1


	//   ....[37]....
        /*02f8*/ 	.word	0x00006140
        /*02fc*/ 	.word	0x00000006
        /*0300*/ 	.word	0x00000000
        /*0304*/ 	.short	0x010a
        /*0306*/ 	.byte	0x3f
	.zero		1


	//----- nvinfo : EIATTR_NUM_MBARRIERS
	.align		4
.L_35:
        /*0308*/ 	.byte	0x03, 0x38
        /*030a*/ 	.short	0x000e


	//----- nvinfo : EIATTR_EXIT_INSTR_OFFSETS
	.align		4
        /*030c*/ 	.byte	0x04, 0x1c
        /*030e*/ 	.short	(.L_37 - .L_36)


	//   ....[0]....
.L_36:
        /*0310*/ 	.word	0x00001420


	//   ....[1]....
        /*0314*/ 	.word	0x00001480


	//   ....[2]....
        /*0318*/ 	.word	0x00004da0


	//   ....[3]....
        /*031c*/ 	.word	0x00004dd0


	//   ....[4]....
        /*0320*/ 	.word	0x00005df0


	//----- nvinfo : EIATTR_MAX_THREADS
	.align		4
.L_37:
        /*0324*/ 	.byte	0x04, 0x05
        /*0326*/ 	.short	(.L_39 - .L_38)
.L_38:
        /*0328*/ 	.word	0x00000180
        /*032c*/ 	.word	0x00000001
        /*0330*/ 	.word	0x00000001


	//----- nvinfo : EIATTR_CRS_STACK_SIZE
	.align		4
.L_39:
        /*0334*/ 	.byte	0x04, 0x1e
        /*0336*/ 	.short	(.L_41 - .L_40)
.L_40:
        /*0338*/ 	.word	0x00000000


	//----- nvinfo : EIATTR_CBANK_PARAM_SIZE
	.align		4
.L_41:
        /*033c*/ 	.byte	0x03, 0x19
        /*033e*/ 	.short	0x0470


	//----- nvinfo : EIATTR_PARAM_CBANK
	.align		4
        /*0340*/ 	.byte	0x04, 0x0a
        /*0342*/ 	.short	(.L_43 - .L_42)
	.align		4
.L_42:
        /*0344*/ 	.word	index@(.nv.constant0._ZN7cutlass13device_kernelINS_4gemm6kernel13GemmUniversalIN4cute5tupleIJiiiiEEENS1_10collective13CollectiveMmaINS1_34MainloopSm90TmaGmmaWarpSpecializedILi4ENS5_IJNS4_1CILi1EEENSA_ILi2EEESB_EEENS1_32KernelTmaWarpSpecializedPingpongEEENS5_IJNSA_ILi64EEESG_SG_EEENS_10bfloat16_tENS5_IJlSB_lEEESI_SJ_NS4_8TiledMMAINS4_8MMA_AtomIJNS4_4SM904GMMA27MMA_64x64x16_F32BF16BF16_SSILNSN_5MajorE0ELSP_0ELNSN_7ScaleInE1ELSQ_1EEEEEENS4_6LayoutINS5_IJSB_SB_SB_EEENS5_IJNSA_ILi0EEESV_SV_EEEEENS5_IJNS4_10UnderscoreESY_SY_EEEEENS4_23SM90_TMA_LOAD_MULTICASTENS4_14ComposedLayoutINS4_7SwizzleILi3ELi4ELi3EEENS4_18smem_ptr_flag_bitsILi16EEENST_INS5_IJNSA_ILi8EEESG_EEENS5_IJSG_SB_EEEEEEEvNS4_8identityENS4_13SM90_TMA_LOADES1B_vS1C_EENS_8epilogue10collective6detail29Sm90TmaWarpSpecializedAdapterINS1G_15DefaultEpilogueISI_SJ_SJ_NS1F_6thread17LinearCombinationISI_Li1EffLNS1K_9ScaleType4KindE0ELNS_15FloatRoundStyleE2ESI_EENS1_15EpilogueDefaultEEEEEvvEEEEvNT_6ParamsE)
        /*0348*/ 	.short	0x0210
        /*034a*/ 	.short	0x0470


	//----- nvinfo : EIATTR_SW_WAR
	.align		4
.L_43:
        /*034c*/ 	.byte	0x04, 0x36
        /*034e*/ 	.short	(.L_45 - .L_44)
.L_44:
        /*0350*/ 	.word	0x00000008
.L_45:


//--------------------- .nv.callgraph             --------------------------
	.section	.nv.callgraph,"",@"SHT_CUDA_CALLGRAPH"
	.align	4
	.sectionentsize	8
	.align		4
        /*0000*/ 	.word	0x00000000
	.align		4
        /*0004*/ 	.word	0xffffffff
	.align		4
        /*0008*/ 	.word	index@(_ZN7cutlass13device_kernelINS_4gemm6kernel13GemmUniversalIN4cute5tupleIJiiiiEEENS1_10collective13CollectiveMmaINS1_34MainloopSm90TmaGmmaWarpSpecializedILi4ENS5_IJNS4_1CILi1EEENSA_ILi2EEESB_EEENS1_32KernelTmaWarpSpecializedPingpongEEENS5_IJNSA_ILi64EEESG_SG_EEENS_10bfloat16_tENS5_IJlSB_lEEESI_SJ_NS4_8TiledMMAINS4_8MMA_AtomIJNS4_4SM904GMMA27MMA_64x64x16_F32BF16BF16_SSILNSN_5MajorE0ELSP_0ELNSN_7ScaleInE1ELSQ_1EEEEEENS4_6LayoutINS5_IJSB_SB_SB_EEENS5_IJNSA_ILi0EEESV_SV_EEEEENS5_IJNS4_10UnderscoreESY_SY_EEEEENS4_23SM90_TMA_LOAD_MULTICASTENS4_14ComposedLayoutINS4_7SwizzleILi3ELi4ELi3EEENS4_18smem_ptr_flag_bitsILi16EEENST_INS5_IJNSA_ILi8EEESG_EEENS5_IJSG_SB_EEEEEEEvNS4_8identityENS4_13SM90_TMA_LOADES1B_vS1C_EENS_8epilogue10collective6detail29Sm90TmaWarpSpecializedAdapterINS1G_15DefaultEpilogueISI_SJ_SJ_NS1F_6thread17LinearCombinationISI_Li1EffLNS1K_9ScaleType4KindE0ELNS_15FloatRoundStyleE2ESI_EENS1_15EpilogueDefaultEEEEEvvEEEEvNT_6ParamsE)
	.align		4
        /*000c*/ 	.word	index@(__assertfail)
	.align		4
        /*0010*/ 	.word	0x00000000
	.align		4
        /*0014*/ 	.word	0xfffffffe
	.align		4
        /*0018*/ 	.word	0x00000000
	.align		4
        /*001c*/ 	.word	0xfffffffd
	.align		4
        /*0020*/ 	.word	0x00000000
	.align		4
        /*0024*/ 	.word	0xfffffffc


//--------------------- .nv.constant4             --------------------------
	.section	.nv.constant4,"a",@progbits
	.align	8
	.align		8
.nv.constant4:
        /*0000*/ 	.dword	__assertfail
	.align		8
        /*0008*/ 	.dword	__unnamed_1
	.align		8
        /*0010*/ 	.dword	_ZN39_INTERNAL_4008af06_4_k_cu_9ad93657_30254cuda3std3__45__cpo5beginE
	.align		8
        /*0018*/ 	.dword	_ZN39_INTERNAL_4008af06_4_k_cu_9ad93657_30254cuda3std3__45__cpo3endE
	.align		8
        /*0020*/ 	.dword	_ZN39_INTERNAL_4008af06_4_k_cu_9ad93657_30254cuda3std3__45__cpo6cbeginE
	.align		8
        /*0028*/ 	.dword	_ZN39_INTERNAL_4008af06_4_k_cu_9ad93657_30254cuda3std3__45__cpo4cendE
	.align		8
        /*0030*/ 	.dword	_ZN39_INTERNAL_4008af06_4_k_cu_9ad93657_30254cuda3std3__441_GLOBAL__N__4008af06_4_k_cu_9ad93657_30256ignoreE
	.align		8
        /*0038*/ 	.dword	_ZN39_INTERNAL_4008af06_4_k_cu_9ad93657_30254cuda3std3__419piecewise_constructE
	.align		8
        /*0040*/ 	.dword	_ZN39_INTERNAL_4008af06_4_k_cu_9ad93657_30254cuda3std3__48in_placeE
	.align		8
        /*0048*/ 	.dword	_ZN39_INTERNAL_4008af06_4_k_cu_9ad93657_30254cuda3std6ranges3__45__cpo4swapE
	.align		8
        /*0050*/ 	.dword	_ZN39_INTERNAL_4008af06_4_k_cu_9ad93657_30254cuda3std6ranges3__45__cpo9iter_moveE
	.align		8
        /*0058*/ 	.dword	_ZN39_INTERNAL_4008af06_4_k_cu_9ad93657_30254cute7productE
	.align		8
        /*0060*/ 	.dword	_ZN39_INTERNAL_4008af06_4_k_cu_9ad93657_30254cute1_E
	.align		8
        /*0068*/ 	.dword	$str$22
	.align		8
        /*0070*/ 	.dword	$str$23


//--------------------- .text._ZN7cutlass13device_kernelINS_4gemm6kernel13GemmUniversalIN4cute5tupleIJiiiiEEENS1_10collective13CollectiveMmaINS1_34MainloopSm90TmaGmmaWarpSpecializedILi4ENS5_IJNS4_1CILi1EEENSA_ILi2EEESB_EEENS1_32KernelTmaWarpSpecializedPingpongEEENS5_IJNSA_ILi64EEESG_SG_EEENS_10bfloat16_tENS5_IJlSB_lEEESI_SJ_NS4_8TiledMMAINS4_8MMA_AtomIJNS4_4SM904GMMA27MMA_64x64x16_F32BF16BF16_SSILNSN_5MajorE0ELSP_0ELNSN_7ScaleInE1ELSQ_1EEEEEENS4_6LayoutINS5_IJSB_SB_SB_EEENS5_IJNSA_ILi0EEESV_SV_EEEEENS5_IJNS4_10UnderscoreESY_SY_EEEEENS4_23SM90_TMA_LOAD_MULTICASTENS4_14ComposedLayoutINS4_7SwizzleILi3ELi4ELi3EEENS4_18smem_ptr_flag_bitsILi16EEENST_INS5_IJNSA_ILi8EEESG_EEENS5_IJSG_SB_EEEEEEEvNS4_8identityENS4_13SM90_TMA_LOADES1B_vS1C_EENS_8epilogue10collective6detail29Sm90TmaWarpSpecializedAdapterINS1G_15DefaultEpilogueISI_SJ_SJ_NS1F_6thread17LinearCombinationISI_Li1EffLNS1K_9ScaleType4KindE0ELNS_15FloatRoundStyleE2ESI_EENS1_15EpilogueDefaultEEEEEvvEEEEvNT_6ParamsE --------------------------
	.section	.text._ZN7cutlass13device_kernelINS_4gemm6kernel13GemmUniversalIN4cute5tupleIJiiiiEEENS1_10collective13CollectiveMmaINS1_34MainloopSm90TmaGmmaWarpSpecializedILi4ENS5_IJNS4_1CILi1EEENSA_ILi2EEESB_EEENS1_32KernelTmaWarpSpecializedPingpongEEENS5_IJNSA_ILi64EEESG_SG_EEENS_10bfloat16_tENS5_IJlSB_lEEESI_SJ_NS4_8TiledMMAINS4_8MMA_AtomIJNS4_4SM904GMMA27MMA_64x64x16_F32BF16BF16_SSILNSN_5MajorE0ELSP_0ELNSN_7ScaleInE1ELSQ_1EEEEEENS4_6LayoutINS5_IJSB_SB_SB_EEENS5_IJNSA_ILi0EEESV_SV_EEEEENS5_IJNS4_10UnderscoreESY_SY_EEEEENS4_23SM90_TMA_LOAD_MULTICASTENS4_14ComposedLayoutINS4_7SwizzleILi3ELi4ELi3EEENS4_18smem_ptr_flag_bitsILi16EEENST_INS5_IJNSA_ILi8EEESG_EEENS5_IJSG_SB_EEEEEEEvNS4_8identityENS4_13SM90_TMA_LOADES1B_vS1C_EENS_8epilogue10collective6detail29Sm90TmaWarpSpecializedAdapterINS1G_15DefaultEpilogueISI_SJ_SJ_NS1F_6thread17LinearCombinationISI_Li1EffLNS1K_9ScaleType4KindE0ELNS_15FloatRoundStyleE2ESI_EENS1_15EpilogueDefaultEEEEEvvEEEEvNT_6ParamsE,"ax",@progbits
	.align	128
.text._ZN7cutlass13device_kernelINS_4gemm6kernel13GemmUniversalIN4cute5tupleIJiiiiEEENS1_10collective13CollectiveMmaINS1_34MainloopSm90TmaGmmaWarpSpecializedILi4ENS5_IJNS4_1CILi1EEENSA_ILi2EEESB_EEENS1_32KernelTmaWarpSpecializedPingpongEEENS5_IJNSA_ILi64EEESG_SG_EEENS_10bfloat16_tENS5_IJlSB_lEEESI_SJ_NS4_8TiledMMAINS4_8MMA_AtomIJNS4_4SM904GMMA27MMA_64x64x16_F32BF16BF16_SSILNSN_5MajorE0ELSP_0ELNSN_7ScaleInE1ELSQ_1EEEEEENS4_6LayoutINS5_IJSB_SB_SB_EEENS5_IJNSA_ILi0EEESV_SV_EEEEENS5_IJNS4_10UnderscoreESY_SY_EEEEENS4_23SM90_TMA_LOAD_MULTICASTENS4_14ComposedLayoutINS4_7SwizzleILi3ELi4ELi3EEENS4_18smem_ptr_flag_bitsILi16EEENST_INS5_IJNSA_ILi8EEESG_EEENS5_IJSG_SB_EEEEEEEvNS4_8identityENS4_13SM90_TMA_LOADES1B_vS1C_EENS_8epilogue10collective6detail29Sm90TmaWarpSpecializedAdapterINS1G_15DefaultEpilogueISI_SJ_SJ_NS1F_6thread17LinearCombinationISI_Li1EffLNS1K_9ScaleType4KindE0ELNS_15FloatRoundStyleE2ESI_EENS1_15EpilogueDefaultEEEEEvvEEEEvNT_6ParamsE:
        .type           _ZN7cutlass13device_kernelINS_4gemm6kernel13GemmUniversalIN4cute5tupleIJiiiiEEENS1_10collective13CollectiveMmaINS1_34MainloopSm90TmaGmmaWarpSpecializedILi4ENS5_IJNS4_1CILi1EEENSA_ILi2EEESB_EEENS1_32KernelTmaWarpSpecializedPingpongEEENS5_IJNSA_ILi64EEESG_SG_EEENS_10bfloat16_tENS5_IJlSB_lEEESI_SJ_NS4_8TiledMMAINS4_8MMA_AtomIJNS4_4SM904GMMA27MMA_64x64x16_F32BF16BF16_SSILNSN_5MajorE0ELSP_0ELNSN_7ScaleInE1ELSQ_1EEEEEENS4_6LayoutINS5_IJSB_SB_SB_EEENS5_IJNSA_ILi0EEESV_SV_EEEEENS5_IJNS4_10UnderscoreESY_SY_EEEEENS4_23SM90_TMA_LOAD_MULTICASTENS4_14ComposedLayoutINS4_7SwizzleILi3ELi4ELi3EEENS4_18smem_ptr_flag_bitsILi16EEENST_INS5_IJNSA_ILi8EEESG_EEENS5_IJSG_SB_EEEEEEEvNS4_8identityENS4_13SM90_TMA_LOADES1B_vS1C_EENS_8epilogue10collective6detail29Sm90TmaWarpSpecializedAdapterINS1G_15DefaultEpilogueISI_SJ_SJ_NS1F_6thread17LinearCombinationISI_Li1EffLNS1K_9ScaleType4KindE0ELNS_15FloatRoundStyleE2ESI_EENS1_15EpilogueDefaultEEEEEvvEEEEvNT_6ParamsE,@function
        .size           _ZN7cutlass13device_kernelINS_4gemm6kernel13GemmUniversalIN4cute5tupleIJiiiiEEENS1_10collective13CollectiveMmaINS1_34MainloopSm90TmaGmmaWarpSpecializedILi4ENS5_IJNS4_1CILi1EEENSA_ILi2EEESB_EEENS1_32KernelTmaWarpSpecializedPingpongEEENS5_IJNSA_ILi64EEESG_SG_EEENS_10bfloat16_tENS5_IJlSB_lEEESI_SJ_NS4_8TiledMMAINS4_8MMA_AtomIJNS4_4SM904GMMA27MMA_64x64x16_F32BF16BF16_SSILNSN_5MajorE0ELSP_0ELNSN_7ScaleInE1ELSQ_1EEEEEENS4_6LayoutINS5_IJSB_SB_SB_EEENS5_IJNSA_ILi0EEESV_SV_EEEEENS5_IJNS4_10UnderscoreESY_SY_EEEEENS4_23SM90_TMA_LOAD_MULTICASTENS4_14ComposedLayoutINS4_7SwizzleILi3ELi4ELi3EEENS4_18smem_ptr_flag_bitsILi16EEENST_INS5_IJNSA_ILi8EEESG_EEENS5_IJSG_SB_EEEEEEEvNS4_8identityENS4_13SM90_TMA_LOADES1B_vS1C_EENS_8epilogue10collective6detail29Sm90TmaWarpSpecializedAdapterINS1G_15DefaultEpilogueISI_SJ_SJ_NS1F_6thread17LinearCombinationISI_Li1EffLNS1K_9ScaleType4KindE0ELNS_15FloatRoundStyleE2ESI_EENS1_15EpilogueDefaultEEEEEvvEEEEvNT_6ParamsE,(.L_x_136 - _ZN7cutlass13device_kernelINS_4gemm6kernel13GemmUniversalIN4cute5tupleIJiiiiEEENS1_10collective13CollectiveMmaINS1_34MainloopSm90TmaGmmaWarpSpecializedILi4ENS5_IJNS4_1CILi1EEENSA_ILi2EEESB_EEENS1_32KernelTmaWarpSpecializedPingpongEEENS5_IJNSA_ILi64EEESG_SG_EEENS_10bfloat16_tENS5_IJlSB_lEEESI_SJ_NS4_8TiledMMAINS4_8MMA_AtomIJNS4_4SM904GMMA27MMA_64x64x16_F32BF16BF16_SSILNSN_5MajorE0ELSP_0ELNSN_7ScaleInE1ELSQ_1EEEEEENS4_6LayoutINS5_IJSB_SB_SB_EEENS5_IJNSA_ILi0EEESV_SV_EEEEENS5_IJNS4_10UnderscoreESY_SY_EEEEENS4_23SM90_TMA_LOAD_MULTICASTENS4_14ComposedLayoutINS4_7SwizzleILi3ELi4ELi3EEENS4_18smem_ptr_flag_bitsILi16EEENST_INS5_IJNSA_ILi8EEESG_EEENS5_IJSG_SB_EEEEEEEvNS4_8identityENS4_13SM90_TMA_LOADES1B_vS1C_EENS_8epilogue10collective6detail29Sm90TmaWarpSpecializedAdapterINS1G_15DefaultEpilogueISI_SJ_SJ_NS1F_6thread17LinearCombinationISI_Li1EffLNS1K_9ScaleType4KindE0ELNS_15FloatRoundStyleE2ESI_EENS1_15EpilogueDefaultEEEEEvvEEEEvNT_6ParamsE)
        .other          _ZN7cutlass13device_kernelINS_4gemm6kernel13GemmUniversalIN4cute5tupleIJiiiiEEENS1_10collective13CollectiveMmaINS1_34MainloopSm90TmaGmmaWarpSpecializedILi4ENS5_IJNS4_1CILi1EEENSA_ILi2EEESB_EEENS1_32KernelTmaWarpSpecializedPingpongEEENS5_IJNSA_ILi64EEESG_SG_EEENS_10bfloat16_tENS5_IJlSB_lEEESI_SJ_NS4_8TiledMMAINS4_8MMA_AtomIJNS4_4SM904GMMA27MMA_64x64x16_F32BF16BF16_SSILNSN_5MajorE0ELSP_0ELNSN_7ScaleInE1ELSQ_1EEEEEENS4_6LayoutINS5_IJSB_SB_SB_EEENS5_IJNSA_ILi0EEESV_SV_EEEEENS5_IJNS4_10UnderscoreESY_SY_EEEEENS4_23SM90_TMA_LOAD_MULTICASTENS4_14ComposedLayoutINS4_7SwizzleILi3ELi4ELi3EEENS4_18smem_ptr_flag_bitsILi16EEENST_INS5_IJNSA_ILi8EEESG_EEENS5_IJSG_SB_EEEEEEEvNS4_8identityENS4_13SM90_TMA_LOADES1B_vS1C_EENS_8epilogue10collective6detail29Sm90TmaWarpSpecializedAdapterINS1G_15DefaultEpilogueISI_SJ_SJ_NS1F_6thread17LinearCombinationISI_Li1EffLNS1K_9ScaleType4KindE0ELNS_15FloatRoundStyleE2ESI_EENS1_15EpilogueDefaultEEEEEvvEEEEvNT_6ParamsE,@"STO_CUDA_ENTRY STV_DEFAULT"
_ZN7cutlass13device_kernelINS_4gemm6kernel13GemmUniversalIN4cute5tupleIJiiiiEEENS1_10collective13CollectiveMmaINS1_34MainloopSm90TmaGmmaWarpSpecializedILi4ENS5_IJNS4_1CILi1EEENSA_ILi2EEESB_EEENS1_32KernelTmaWarpSpecializedPingpongEEENS5_IJNSA_ILi64EEESG_SG_EEENS_10bfloat16_tENS5_IJlSB_lEEESI_SJ_NS4_8TiledMMAINS4_8MMA_AtomIJNS4_4SM904GMMA27MMA_64x64x16_F32BF16BF16_SSILNSN_5MajorE0ELSP_0ELNSN_7ScaleInE1ELSQ_1EEEEEENS4_6LayoutINS5_IJSB_SB_SB_EEENS5_IJNSA_ILi0EEESV_SV_EEEEENS5_IJNS4_10UnderscoreESY_SY_EEEEENS4_23SM90_TMA_LOAD_MULTICASTENS4_14ComposedLayoutINS4_7SwizzleILi3ELi4ELi3EEENS4_18smem_ptr_flag_bitsILi16EEENST_INS5_IJNSA_ILi8EEESG_EEENS5_IJSG_SB_EEEEEEEvNS4_8identityENS4_13SM90_TMA_LOADES1B_vS1C_EENS_8epilogue10collective6detail29Sm90TmaWarpSpecializedAdapterINS1G_15DefaultEpilogueISI_SJ_SJ_NS1F_6thread17LinearCombinationISI_Li1EffLNS1K_9ScaleType4KindE0ELNS_15FloatRoundStyleE2ESI_EENS1_15EpilogueDefaultEEEEEvvEEEEvNT_6ParamsE:
[----:B------:R-:W0:Y:S01]  /*0000*/  LDC R1, c[0x0][0x28] ;  /* 0x00000a00ff017b82 */ /* 0x000e220000000800 */
[----:B------:R-:W1:Y:S01]  /*0010*/  S2R R3, SR_TID.X ;  /* 0x0000000000037919 */ /* 0x000e620000002100 */
[----:B------:R-:W-:Y:S01]  /*0020*/  ELECT P0, URZ, PT ;  /* 0x00000000003f782f */ /* 0x000fe20003800000 */
[----:B------:R-:W-:Y:S01]  /*0030*/  BSSY B0, `(.L_x_0) ;  /* 0x0000014000007945 */ /* 0x000fe20003800000 */
[--C-:B-1----:R-:W-:Y:S02]  /*0040*/  SHF.R.U32.HI R0, RZ, 0x5, R3.reuse ;  /* 0x00000005ff007819 */ /* 0x102fe40000011603 */
[----:B------:R-:W-:-:S03]  /*0050*/  SHF.R.U32.HI R5, RZ, 0x7, R3 ;  /* 0x00000007ff057819 */ /* 0x000fc60000011603 */
[----:B------:R-:W1:Y:S02]  /*0060*/  SHFL.IDX PT, R2, R0, RZ, 0x1f ;  /* 0x00001fff00027589 */ /* 0x000e6400000e0000 */
[----:B-1----:R-:W-:Y:S02]  /*0070*/  R2UR UR6, R2 ;  /* 0x00000000020672ca */ /* 0x002fe400000e0000 */
[----:B------:R1:W2:Y:S11]  /*0080*/  SHFL.IDX PT, R2, R5, RZ, 0x1f ;  /* 0x00001fff05027589 */ /* 0x0002b600000e0000 */
[----:B------:R-:W-:-:S02]  /*0090*/  USHF.R.S32.HI UR4, URZ, 0x1f, UR6 ;  /* 0x0000001f3f047899 */ /* 0x000fc40008011406 */
[----:B------:R-:W-:Y:S02]  /*00a0*/  ISETP.NE.OR P0, PT, RZ, UR6, !P0 ;  /* 0x00000006ff007c0c */ /* 0x000fe4000c705670 */
[----:B------:R-:W-:-:S04]  /*00b0*/  ULEA.HI UR4, UR4, UR6, URZ, 0x2 ;  /* 0x0000000604047291 */ /* 0x000fc8000f8f103f */
[----:B------:R-:W-:-:S04]  /*00c0*/  ULOP3.LUT UR4, UR4, 0xfffffffc, URZ, 0xc0, !UPT ;  /* 0xfffffffc04047892 */ /* 0x000fc8000f8ec03f */
[----:B------:R-:W-:-:S03]  /*00d0*/  UIADD3 UR6, UR6, -UR4, URZ ;  /* 0x8000000406067290 */ /* 0x000fc6000fffe03f */
[----:B012---:R-:W-:Y:S09]  /*00e0*/  @P0 BRA `(.L_x_1) ;  /* 0x0000000000200947 */ /* 0x007ff20003800000 */
[----:B------:R-:W-:Y:S02]  /*00f0*/  ULDC.64 UR4, c[0x0][0x198] ;  /* 0x0000660000047ab9 */ /* 0x000fe40000000a00 */
[----:B------:R-:W-:Y:S02]  /*0100*/  UIADD3 UR8, UP0, UR4, 0xf0, URZ ;  /* 0x000000f004087890 */ /* 0x000fe4000ff1e03f */
[----:B------:R-:W-:Y:S02]  /*0110*/  UIADD3 UR4, UP1, UR4, 0x1f0, URZ ;  /* 0x000001f004047890 */ /* 0x000fe4000ff3e03f */
[----:B------:R-:W-:Y:S02]  /*0120*/  UIADD3.X UR9, URZ, UR5, URZ, UP0, !UPT ;  /* 0x000000053f097290 */ /* 0x000fe400087fe43f */
[----:B------:R-:W-:-:S07]  /*0130*/  UIADD3.X UR5, URZ, UR5, URZ, UP1, !UPT ;  /* 0x000000053f057290 */ /* 0x000fce0008ffe43f */
[----:B------:R0:W-:Y:S02]  /*0140*/  UTMACCTL.PF [UR8] ;  /* 0x00000000080079b9 */ /* 0x0001e40008040000 */
[----:B------:R0:W-:Y:S02]  /*0150*/  UTMACCTL.PF [UR4] ;  /* 0x00000000040079b9 */ /* 0x0001e40008040000 */
[----:B0-----:R-:W-:Y:S01]  /*0160*/  NOP ;  /* 0x0000000000007918 */ /* 0x001fe20000000000 */
.L_x_1:
[----:B------:R-:W-:Y:S05]  /*0170*/  BSYNC B0 ;  /* 0x0000000000007941 */ /* 0x000fea0003800000 */
.L_x_0:
[----:B------:R-:W0:Y:S01]  /*0180*/  SHFL.IDX PT, R6, R0, RZ, 0x1f ;  /* 0x00001fff00067589 */ /* 0x000e2200000e0000 */
[----:B------:R-:W-:Y:S01]  /*0190*/  R2UR UR19, R2 ;  /* 0x00000000021372ca */ /* 0x000fe200000e0000 */
[----:B------:R-:W-:Y:S01]  /*01a0*/  UISETP.NE.AND UP0, UPT, UR6, 0x3, UPT ;  /* 0x000000030600788c */ /* 0x000fe2000bf05270 */
[----:B------:R-:W-:-:S03]  /*01b0*/  SHF.R.S32.HI R2, RZ, 0x1f, R3 ;  /* 0x0000001fff027819 */ /* 0x000fc60000011403 */
[----:B------:R-:W-:Y:S01]  /*01c0*/  UISETP.EQ.OR UP0, UPT, UR6, URZ, !UP0 ;  /* 0x0000003f0600728c */ /* 0x000fe2000c702670 */
[----:B------:R-:W-:-:S07]  /*01d0*/  LEA.HI R2, R2, R3, RZ, 0x7 ;  /* 0x0000000302027211 */ /* 0x000fce00078f38ff */
[----:B------:R-:W-:Y:S02]  /*01e0*/  UIADD3 UR14, UR19, -0x1, URZ ;  /* 0xffffffff130e7890 */ /* 0x000fe4000fffe03f */
[----:B------:R-:W-:Y:S02]  /*01f0*/  UISETP.EQ.AND UP0, UPT, UR19, URZ, UP0 ;  /* 0x0000003f1300728c */ /* 0x000fe40008702270 */
[----:B------:R-:W-:Y:S02]  /*0200*/  UISETP.GE.U32.AND UP1, UPT, UR14, 0x2, UPT ;  /* 0x000000020e00788c */ /* 0x000fe4000bf26070 */
[----:B------:R-:W-:Y:S01]  /*0210*/  USEL UR36, URZ, 0x1, !UP0 ;  /* 0x000000013f247887 */ /* 0x000fe2000c000000 */
[----:B0-----:R-:W-:-:S03]  /*0220*/  ISETP.NE.AND P0, PT, R6, RZ, PT ;  /* 0x000000ff0600720c */ /* 0x001fc60003f05270 */
[----:B------:R-:W-:-:S10]  /*0230*/  USEL UR36, UR36, 0x2, UP1 ;  /* 0x0000000224247887 */ /* 0x000fd40008800000 */
[----:B------:R-:W-:Y:S05]  /*0240*/  @P0 BRA `(.L_x_2) ;  /* 0x0000000000580947 */ /* 0x000fea0003800000 */
[----:B------:R-:W0:Y:S01]  /*0250*/  S2UR UR7, SR_CgaCtaId ;  /* 0x00000000000779c3 */ /* 0x000e220000008800 */
[----:B------:R-:W-:Y:S01]  /*0260*/  UMOV UR4, 0x400 ;  /* 0x0000040000047882 */ /* 0x000fe20000000000 */
[----:B------:R-:W-:Y:S01]  /*0270*/  UMOV UR5, 0x1 ;  /* 0x0000000100057882 */ /* 0x000fe20000000000 */
[----:B------:R-:W-:Y:S01]  /*0280*/  UMOV UR8, 0x2 ;  /* 0x0000000200087882 */ /* 0x000fe20000000000 */
[----:B------:R-:W-:Y:S01]  /*0290*/  ELECT P0, URZ, PT ;  /* 0x00000000003f782f */ /* 0x000fe20003800000 */
[----:B------:R-:W-:-:S04]  /*02a0*/  UIADD3 UR8, -UR8, 0x100000, URZ ;  /* 0x0010000008087890 */ /* 0x000fc8000fffe13f */
[----:B------:R-:W-:Y:S02]  /*02b0*/  USHF.L.U32 UR9, UR8, 0xb, URZ ;  /* 0x0000000b08097899 */ /* 0x000fe4000800063f */
[----:B------:R-:W-:Y:S02]  /*02c0*/  USHF.L.U32 UR8, UR8, 0x1, URZ ;  /* 0x0000000108087899 */ /* 0x000fe4000800063f */
[----:B0-----:R-:W-:Y:S02]  /*02d0*/  ULEA UR7, UR7, UR4, 0x18 ;  /* 0x0000000407077291 */ /* 0x001fe4000f8ec03f */
[----:B------:R-:W-:-:S04]  /*02e0*/  UIADD3 UR4, -UR5, 0x100000, URZ ;  /* 0x0010000005047890 */ /* 0x000fc8000fffe13f */
[----:B------:R-:W-:Y:S02]  /*02f0*/  USHF.L.U32 UR5, UR4, 0xb, URZ ;  /* 0x0000000b04057899 */ /* 0x000fe4000800063f */
[----:B------:R-:W-:Y:S01]  /*0300*/  USHF.L.U32 UR4, UR4, 0x1, URZ ;  /* 0x0000000104047899 */ /* 0x000fe2000800063f */
[----:B------:R-:W0:Y:S11]  /*0310*/  FENCE.VIEW.ASYNC.S ;  /* 0x00000000000073c6 */ /* 0x000e360000000000 */
[----:B0-----:R0:W1:Y:S01]  /*0320*/  SYNCS.EXCH.64 URZ, [UR7], UR4 ;  /* 0x00000004073f75b2 */ /* 0x0010620008000100 */
[----:B------:R0:W2:Y:S01]  /*0330*/  SYNCS.EXCH.64 URZ, [UR7+0x20], UR8 ;  /* 0x00002008073f75b2 */ /* 0x0000a20008000100 */
[----:B------:R0:W3:Y:S01]  /*0340*/  SYNCS.EXCH.64 URZ, [UR7+0x8], UR4 ;  /* 0x00000804073f75b2 */ /* 0x0000e20008000100 */
[----:B------:R0:W4:Y:S01]  /*0350*/  SYNCS.EXCH.64 URZ, [UR7+0x28], UR8 ;  /* 0x00002808073f75b2 */ /* 0x0001220008000100 */
[----:B------:R0:W0:Y:S01]  /*0360*/  SYNCS.EXCH.64 URZ, [UR7+0x10], UR4 ;  /* 0x00001004073f75b2 */ /* 0x0000220008000100 */
[----:B------:R0:W0:Y:S01]  /*0370*/  SYNCS.EXCH.64 URZ, [UR7+0x30], UR8 ;  /* 0x00003008073f75b2 */ /* 0x0000220008000100 */
[----:B------:R0:W0:Y:S01]  /*0380*/  SYNCS.EXCH.64 URZ, [UR7+0x18], UR4 ;  /* 0x00001804073f75b2 */ /* 0x0000220008000100 */
[----:B------:R0:W0:Y:S01]  /*0390*/  SYNCS.EXCH.64 URZ, [UR7+0x38], UR8 ;  /* 0x00003808073f75b2 */ /* 0x0000220008000100 */
[----:B------:R-:W-:Y:S01]  /*03a0*/  NOP ;  /* 0x0000000000007918 */ /* 0x000fe20000000000 */
.L_x_2:
[----:B------:R-:W5:Y:S01]  /*03b0*/  SHFL.IDX PT, R10, R0, RZ, 0x1f ;  /* 0x00001fff000a7589 */ /* 0x000f6200000e0000 */
[----:B------:R-:W1:Y:S01]  /*03c0*/  S2UR UR15, SR_CTAID.X ;  /* 0x00000000000f79c3 */ /* 0x000e620000002500 */
[----:B------:R-:W-:Y:S02]  /*03d0*/  ELECT P0, URZ, PT ;  /* 0x00000000003f782f */ /* 0x000fe40003800000 */
[----:B------:R-:W-:Y:S01]  /*03e0*/  SHF.R.S32.HI R11, RZ, 0x1f, R6 ;  /* 0x0000001fff0b7819 */ /* 0x000fe20000011406 */
[----:B------:R1:W2:Y:S01]  /*03f0*/  SHFL.IDX PT, R8, R0, RZ, 0x1f ;  /* 0x00001fff00087589 */ /* 0x0002a200000e0000 */
[----:B------:R-:W-:Y:S02]  /*0400*/  ELECT P1, URZ, PT ;  /* 0x00000000003f782f */ /* 0x000fe40003820000 */
[----:B------:R-:W-:Y:S01]  /*0410*/  LOP3.LUT R2, R2, 0xffffff80, RZ, 0xc0, !PT ;  /* 0xffffff8002027812 */ /* 0x000fe200078ec0ff */
[----:B0-----:R-:W-:Y:S01]  /*0420*/  ULDC UR4, c[0x0][0x150] ;  /* 0x0000540000047ab9 */ /* 0x001fe20000000800 */
[----:B------:R-:W-:Y:S01]  /*0430*/  LEA.HI R11, R11, R6, RZ, 0x2 ;  /* 0x000000060b0b7211 */ /* 0x000fe200078f10ff */
[----:B------:R-:W0:Y:S01]  /*0440*/  S2UR UR8, SR_CTAID.Y ;  /* 0x00000000000879c3 */ /* 0x000e220000002600 */
[----:B------:R-:W-:Y:S01]  /*0450*/  NOP ;  /* 0x0000000000007918 */ /* 0x000fe20000000000 */
[----:B------:R-:W-:Y:S01]  /*0460*/  IMAD.IADD R4, R3, 0x1, -R2 ;  /* 0x0000000103047824 */ /* 0x000fe200078e0a02 */
[----:B------:R-:W-:Y:S01]  /*0470*/  LOP3.LUT R11, R11, 0x3ffffffc, RZ, 0xc0, !PT ;  /* 0x3ffffffc0b0b7812 */ /* 0x000fe200078ec0ff */
[----:B------:R-:W-:Y:S01]  /*0480*/  NOP ;  /* 0x0000000000007918 */ /* 0x000fe20000000000 */
[----:B------:R-:W-:Y:S01]  /*0490*/  ULDC UR17, c[0x0][0x148] ;  /* 0x0000520000117ab9 */ /* 0x000fe20000000800 */
[----:B------:R-:W-:Y:S01]  /*04a0*/  UMOV UR20, 0x80 ;  /* 0x0000008000147882 */ /* 0x000fe20000000000 */
[----:B------:R-:W-:Y:S01]  /*04b0*/  SHF.R.S32.HI R9, RZ, 0x1f, R4 ;  /* 0x0000001fff097819 */ /* 0x000fe20000011404 */
[----:B------:R-:W-:Y:S01]  /*04c0*/  IMAD.IADD R11, R6, 0x1, -R11 ;  /* 0x00000001060b7824 */ /* 0x000fe200078e0a0b */
[----:B------:R-:W-:Y:S01]  /*04d0*/  ULDC UR12, c[0x0][0x144] ;  /* 0x00005100000c7ab9 */ /* 0x000fe20000000800 */
[----:B------:R-:W3:Y:S01]  /*04e0*/  SHFL.IDX PT, R5, R5, RZ, 0x1f ;  /* 0x00001fff05057589 */ /* 0x000ee200000e0000 */
[----:B------:R-:W-:-:S02]  /*04f0*/  LEA.HI R2, R9, R4, RZ, 0x3 ;  /* 0x0000000409027211 */ /* 0x000fc400078f18ff */
[----:B------:R-:W-:Y:S02]  /*0500*/  ISETP.NE.AND P3, PT, RZ, UR19, PT ;  /* 0x00000013ff007c0c */ /* 0x000fe4000bf65270 */
[----:B-----5:R-:W-:Y:S02]  /*0510*/  ISETP.NE.OR P0, PT, R10, RZ, !P0 ;  /* 0x000000ff0a00720c */ /* 0x020fe40004705670 */
[----:B-1----:R-:W-:Y:S02]  /*0520*/  I2FP.F32.U32 R0, UR15 ;  /* 0x0000000f00007c45 */ /* 0x002fe40008201000 */
[----:B--2---:R-:W-:Y:S02]  /*0530*/  ISETP.NE.OR P1, PT, R8, RZ, !P1 ;  /* 0x000000ff0800720c */ /* 0x004fe40004f25670 */
[----:B------:R-:W-:Y:S01]  /*0540*/  SHF.R.S32.HI R7, RZ, 0x3, R2 ;  /* 0x00000003ff077819 */ /* 0x000fe20000011402 */
[----:B------:R-:W-:Y:S01]  /*0550*/  FMUL R0, R0, UR4 ;  /* 0x0000000400007c20 */ /* 0x000fe20008400000 */
[----:B------:R-:W-:Y:S01]  /*0560*/  ULDC UR4, c[0x0][0x154] ;  /* 0x0000550000047ab9 */ /* 0x000fe20000000800 */
[----:B0-----:R-:W-:-:S02]  /*0570*/  I2FP.F32.U32 R6, UR8 ;  /* 0x0000000800067c45 */ /* 0x001fc40008201000 */
[----:B------:R-:W-:Y:S02]  /*0580*/  SHF.R.S32.HI R2, RZ, 0x1f, R2 ;  /* 0x0000001fff027819 */ /* 0x000fe40000011402 */
[----:B------:R-:W-:Y:S01]  /*0590*/  VOTEU.ALL UP2, P0 ;  /* 0x00000000003f7886 */ /* 0x000fe20000040000 */
[----:B------:R-:W-:Y:S01]  /*05a0*/  FMUL R6, R6, UR4 ;  /* 0x0000000406067c20 */ /* 0x000fe20008400000 */
[----:B------:R-:W0:Y:S01]  /*05b0*/  F2I.U32.TRUNC.NTZ R0, R0 ;  /* 0x0000000000007305 */ /* 0x000e22000020f000 */
[----:B------:R-:W-:Y:S01]  /*05c0*/  LEA.HI R2, R2, R7, RZ, 0x2 ;  /* 0x0000000702027211 */ /* 0x000fe200078f10ff */
[----:B------:R-:W-:Y:S01]  /*05d0*/  VOTEU.ALL UP3, P1 ;  /* 0x00000000003f7886 */ /* 0x000fe20000860000 */
[----:B------:R-:W1:Y:S01]  /*05e0*/  @!UP2 S2UR UR11, SR_CgaCtaId ;  /* 0x00000000000ba9c3 */ /* 0x000e620000008800 */
[----:B------:R-:W-:Y:S01]  /*05f0*/  UMOV UR4, 0x20 ;  /* 0x0000002000047882 */ /* 0x000fe20000000000 */
[----:B------:R-:W-:Y:S01]  /*0600*/  LOP3.LUT R2, R2, 0xfffffffc, RZ, 0xc0, !PT ;  /* 0xfffffffc02027812 */ /* 0x000fe200078ec0ff */
[----:B------:R-:W-:Y:S01]  /*0610*/  @!UP2 UMOV UR10, 0x400 ;  /* 0x00000400000aa882 */ /* 0x000fe20000000000 */
[----:B------:R-:W-:-:S04]  /*0620*/  @!UP2 UIADD3 UR4, -UR4, 0x100000, URZ ;  /* 0x001000000404a890 */ /* 0x000fc8000fffe13f */
[----:B------:R-:W-:Y:S02]  /*0630*/  @!UP2 USHF.L.U32 UR5, UR4, 0xb, URZ ;  /* 0x0000000b0405a899 */ /* 0x000fe4000800063f */
[----:B------:R-:W-:Y:S01]  /*0640*/  @!UP2 USHF.L.U32 UR4, UR4, 0x1, URZ ;  /* 0x000000010404a899 */ /* 0x000fe2000800063f */
[----:B------:R-:W2:Y:S01]  /*0650*/  F2I.U32.TRUNC.NTZ R6, R6 ;  /* 0x0000000600067305 */ /* 0x000ea2000020f000 */
[----:B------:R-:W-:Y:S01]  /*0660*/  VOTEU.ALL UP0, P0 ;  /* 0x00000000003f7886 */ /* 0x000fe20000000000 */
[----:B------:R-:W-:Y:S01]  /*0670*/  IMAD.IADD R2, R7, 0x1, -R2 ;  /* 0x0000000107027824 */ /* 0x000fe200078e0a02 */
[----:B------:R-:W5:Y:S01]  /*0680*/  @!UP3 S2UR UR18, SR_CgaCtaId ;  /* 0x000000000012b9c3 */ /* 0x000f620000008800 */
[----:B------:R-:W-:Y:S01]  /*0690*/  VOTEU.ALL UP1, P0 ;  /* 0x00000000003f7886 */ /* 0x000fe20000020000 */
[----:B------:R-:W-:Y:S01]  /*06a0*/  @!UP3 UMOV UR16, 0x400 ;  /* 0x000004000010b882 */ /* 0x000fe20000000000 */
[----:B------:R-:W-:Y:S01]  /*06b0*/  IMAD R2, R11, 0x4, R2 ;  /* 0x000000040b027824 */ /* 0x000fe200078e0202 */
[----:B0-----:R-:W-:Y:S01]  /*06c0*/  R2UR UR7, R0 ;  /* 0x00000000000772ca */ /* 0x001fe200000e0000 */
[----:B------:R-:W-:Y:S01]  /*06d0*/  VOTEU.ALL UP4, P1 ;  /* 0x00000000003f7886 */ /* 0x000fe20000880000 */
[----:B------:R-:W-:Y:S01]  /*06e0*/  VOTEU.ALL UP5, P1 ;  /* 0x00000000003f7886 */ /* 0x000fe200008a0000 */
[----:B------:R-:W-:Y:S01]  /*06f0*/  IMAD.SHL.U32 R7, R2, 0x4, RZ ;  /* 0x0000000402077824 */ /* 0x000fe200078e00ff */
[----:B------:R-:W0:Y:S01]  /*0700*/  LDC R0, c[0x0][0x140] ;  /* 0x00005000ff007b82 */ /* 0x000e220000000800 */
[----:B------:R-:W-:-:S02]  /*0710*/  LOP3.LUT P0, RZ, R4, 0x7, RZ, 0xc0, !PT ;  /* 0x0000000704ff7812 */ /* 0x000fc4000780c0ff */
[----:B--2---:R-:W-:Y:S02]  /*0720*/  R2UR UR9, R6 ;  /* 0x00000000060972ca */ /* 0x004fe400000e0000 */
[----:B------:R-:W-:Y:S01]  /*0730*/  LOP3.LUT R22, R2, 0xc, R7, 0x78, !PT ;  /* 0x0000000c02167812 */ /* 0x000fe200078e7807 */
[----:B-1----:R-:W-:Y:S02]  /*0740*/  @!UP2 ULEA UR13, UR11, UR10, 0x18 ;  /* 0x0000000a0b0da291 */ /* 0x002fe4000f8ec03f */
[----:B------:R-:W-:-:S04]  /*0750*/  @!UP3 UIADD3 UR10, -UR20, 0x100000, URZ ;  /* 0x00100000140ab890 */ /* 0x000fc8000fffe13f */
[----:B------:R-:W-:Y:S02]  /*0760*/  @!UP3 USHF.L.U32 UR11, UR10, 0xb, URZ ;  /* 0x0000000b0a0bb899 */ /* 0x000fe4000800063f */
[----:B------:R-:W-:Y:S01]  /*0770*/  @!UP3 USHF.L.U32 UR10, UR10, 0x1, URZ ;  /* 0x000000010a0ab899 */ /* 0x000fe2000800063f */
[----:B------:R-:W-:Y:S01]  /*0780*/  ISETP.LT.U32.AND P0, PT, R22, 0x2, !P0 ;  /* 0x000000021600780c */ /* 0x000fe20004701070 */
[----:B------:R-:W-:Y:S01]  /*0790*/  UIADD3 UR7, -UR7, URZ, URZ ;  /* 0x0000003f07077290 */ /* 0x000fe2000fffe13f */
[----:B------:R-:W-:Y:S01]  /*07a0*/  VOTEU.ALL UP2, P1 ;  /* 0x00000000003f7886 */ /* 0x000fe20000840000 */
[----:B-----5:R-:W-:Y:S02]  /*07b0*/  @!UP3 ULEA UR16, UR18, UR16, 0x18 ;  /* 0x000000101210b291 */ /* 0x020fe4000f8ec03f */
[----:B------:R-:W-:Y:S01]  /*07c0*/  UIADD3 UR9, -UR9, URZ, URZ ;  /* 0x0000003f09097290 */ /* 0x000fe2000fffe13f */
[----:B------:R-:W1:Y:S02]  /*07d0*/  FENCE.VIEW.ASYNC.S ;  /* 0x00000000000073c6 */ /* 0x000e640000000000 */
[----:B-1----:R-:W1:Y:S01]  /*07e0*/  @!UP0 SYNCS.EXCH.64 URZ, [UR13+0x70], UR4 ;  /* 0x000070040d3f85b2 */ /* 0x002e620008000100 */
[----:B------:R-:W-:Y:S01]  /*07f0*/  UIMAD UR7, UR12, UR7, UR15 ;  /* 0x000000070c0772a4 */ /* 0x000fe2000f8e020f */
[----:B------:R-:W-:Y:S01]  /*0800*/  VOTEU.ALL UP3, P1 ;  /* 0x00000000003f7886 */ /* 0x000fe20000860000 */
[----:B0-----:R-:W-:Y:S01]  /*0810*/  ISETP.EQ.U32.AND P2, PT, R0, 0x1, PT ;  /* 0x000000010000780c */ /* 0x001fe20003f42070 */
[----:B------:R0:W2:Y:S01]  /*0820*/  @!UP1 SYNCS.EXCH.64 URZ, [UR13+0x78], UR4 ;  /* 0x000078040d3f95b2 */ /* 0x0000a20008000100 */
[----:B------:R-:W-:Y:S01]  /*0830*/  NOP ;  /* 0x0000000000007918 */ /* 0x000fe20000000000 */
[----:B0-----:R-:W-:Y:S01]  /*0840*/  UIMAD UR4, UR17, UR9, UR8 ;  /* 0x00000009110472a4 */ /* 0x001fe2000f8e0208 */
[----:B------:R0:W0:Y:S05]  /*0850*/  @!UP2 SYNCS.EXCH.64 URZ, [UR16+0x50], UR10 ;  /* 0x0000500a103fa5b2 */ /* 0x00002a0008000100 */
[----:B------:R-:W-:-:S04]  /*0860*/  ISETP.NE.AND P1, PT, R22, UR4, PT ;  /* 0x0000000416007c0c */ /* 0x000fc8000bf25270 */
[----:B------:R-:W-:-:S04]  /*0870*/  ISETP.EQ.OR P1, PT, RZ, UR7, !P1 ;  /* 0x00000007ff007c0c */ /* 0x000fc8000cf22670 */
[----:B------:R-:W-:-:S04]  /*0880*/  PLOP3.LUT P0, PT, P0, P1, PT, 0x80, 0x0 ;  /* 0x000000000000781c */ /* 0x000fc80000703070 */
[----:B------:R-:W-:Y:S01]  /*0890*/  P2R R65, PR, RZ, 0x1 ;  /* 0x00000001ff417803 */ /* 0x000fe20000000000 */
[----:B------:R0:W0:Y:S01]  /*08a0*/  @!UP3 SYNCS.EXCH.64 URZ, [UR16+0x58], UR10 ;  /* 0x0000580a103fb5b2 */ /* 0x0000220008000100 */
[----:B------:R0:W0:Y:S01]  /*08b0*/  @!UP4 SYNCS.EXCH.64 URZ, [UR16+0x60], UR10 ;  /* 0x0000600a103fc5b2 */ /* 0x0000220008000100 */
[----:B------:R0:W0:Y:S01]  /*08c0*/  @!UP5 SYNCS.EXCH.64 URZ, [UR16+0x68], UR10 ;  /* 0x0000680a103fd5b2 */ /* 0x0000220008000100 */
[----:B------:R-:W-:Y:S01]  /*08d0*/  NOP ;  /* 0x0000000000007918 */ /* 0x000fe20000000000 */
[----:B-123--:R-:W-:Y:S05]  /*08e0*/  @!P2 BRA `(.L_x_3) ;  /* 0x000000000008a947 */ /* 0x00efea0003800000 */
[----:B0---4-:R-:W-:Y:S01]  /*08f0*/  UCGABAR_ARV ;  /* 0x00000000000079c7 */ /* 0x011fe20008000000 */
[----:B------:R-:W-:Y:S05]  /*0900*/  BRA `(.L_x_4) ;  /* 0x0000000000047947 */ /* 0x000fea0003800000 */
.L_x_3:
[----:B0---4-:R-:W-:Y:S01]  /*0910*/  NOP ;  /* 0x0000000000007918 */ /* 0x011fe20000000000 */
.L_x_4:
[----:B------:R-:W-:Y:S01]  /*0920*/  ULDC.64 UR4, c[0x0][0x598] ;  /* 0x0001660000047ab9 */ /* 0x000fe20000000a00 */
[----:B------:R-:W-:Y:S01]  /*0930*/  ULDC.64 UR52, c[0x0][0x208] ;  /* 0x0000820000347ab9 */ /* 0x000fe20000000a00 */
[----:B------:R-:W-:-:S04]  /*0940*/  ISETP.NE.U32.AND P0, PT, RZ, UR4, PT ;  /* 0x00000004ff007c0c */ /* 0x000fc8000bf05070 */
[----:B------:R-:W-:-:S13]  /*0950*/  ISETP.NE.AND.EX P0, PT, RZ, UR5, PT, P0 ;  /* 0x00000005ff007c0c */ /* 0x000fda000bf05300 */
[----:B------:R-:W-:Y:S05]  /*0960*/  @!P0 BRA `(.L_x_5) ;  /* 0x00000000001c8947 */ /* 0x000fea0003800000 */
[----:B------:R-:W0:Y:S02]  /*0970*/  LDC.64 R6, c[0x0][0x598] ;  /* 0x00016600ff067b82 */ /* 0x000e240000000a00 */
[----:B0-----:R-:W2:Y:S02]  /*0980*/  LDG.E.64 R6, desc[UR52][R6.64] ;  /* 0x0000003406067981 */ /* 0x001ea4000c1e1b00 */
[----:B--2---:R-:W-:-:S04]  /*0990*/  ISETP.NE.U32.AND P0, PT, R6, RZ, PT ;  /* 0x000000ff0600720c */ /* 0x004fc80003f05070 */
[----:B------:R-:W-:-:S13]  /*09a0*/  ISETP.NE.AND.EX P0, PT, R7, RZ, PT, P0 ;  /* 0x000000ff0700720c */ /* 0x000fda0003f05300 */
[----:B------:R-:W-:Y:S05]  /*09b0*/  @!P0 BRA `(.L_x_5) ;  /* 0x0000000000088947 */ /* 0x000fea0003800000 */
[----:B------:R0:W5:Y:S01]  /*09c0*/  LD.E R23, desc[UR52][R6.64] ;  /* 0x0000003406177980 */ /* 0x000162000c101900 */
[----:B------:R-:W-:Y:S05]  /*09d0*/  BRA `(.L_x_6) ;  /* 0x0000000000247947 */ /* 0x000fea0003800000 */
.L_x_5:
[----:B------:R-:W-:Y:S02]  /*09e0*/  ULDC.64 UR4, c[0x0][0x588] ;  /* 0x0001620000047ab9 */ /* 0x000fe40000000a00 */
[----:B------:R-:W-:-:S04]  /*09f0*/  ISETP.NE.U32.AND P0, PT, RZ, UR4, PT ;  /* 0x00000004ff007c0c */ /* 0x000fc8000bf05070 */
[----:B------:R-:W-:-:S13]  /*0a00*/  ISETP.NE.AND.EX P0, PT, RZ, UR5, PT, P0 ;  /* 0x00000005ff007c0c */ /* 0x000fda000bf05300 */
[----:B------:R-:W-:Y:S05]  /*0a10*/  @!P0 BRA `(.L_x_7) ;  /* 0x00000000000c8947 */ /* 0x000fea0003800000 */
[----:B------:R-:W0:Y:S02]  /*0a20*/  LDC.64 R6, c[0x0][0x588] ;  /* 0x00016200ff067b82 */ /* 0x000e240000000a00 */
[----:B0-----:R1:W5:Y:S01]  /*0a30*/  LDG.E R23, desc[UR52][R6.64] ;  /* 0x0000003406177981 */ /* 0x001362000c1e1900 */
[----:B------:R-:W-:Y:S05]  /*0a40*/  BRA `(.L_x_6) ;  /* 0x0000000000087947 */ /* 0x000fea0003800000 */
.L_x_7:
[----:B------:R-:W-:Y:S02]  /*0a50*/  ULDC UR4, c[0x0][0x580] ;  /* 0x0001600000047ab9 */ /* 0x000fe40000000800 */
[----:B------:R-:W-:-:S07]  /*0a60*/  IMAD.U32 R23, RZ, RZ, UR4 ;  /* 0x00000004ff177e24 */ /* 0x000fce000f8e00ff */
.L_x_6:
[----:B------:R-:W-:Y:S02]  /*0a70*/  ULDC.64 UR4, c[0x0][0x5a0] ;  /* 0x0001680000047ab9 */ /* 0x000fe40000000a00 */
[----:B------:R-:W-:-:S04]  /*0a80*/  ISETP.NE.U32.AND P0, PT, RZ, UR4, PT ;  /* 0x00000004ff007c0c */ /* 0x000fc8000bf05070 */
[----:B------:R-:W-:-:S13]  /*0a90*/  ISETP.NE.AND.EX P0, PT, RZ, UR5, PT, P0 ;  /* 0x00000005ff007c0c */ /* 0x000fda000bf05300 */
[----:B------:R-:W-:Y:S05]  /*0aa0*/  @!P0 BRA `(.L_x_8) ;  /* 0x00000000001c8947 */ /* 0x000fea0003800000 */
[----:B01----:R-:W0:Y:S02]  /*0ab0*/  LDC.64 R6, c[0x0][0x5a0] ;  /* 0x00016800ff067b82 */ /* 0x003e240000000a00 */
[----:B0-----:R-:W2:Y:S02]  /*0ac0*/  LDG.E.64 R6, desc[UR52][R6.64] ;  /* 0x0000003406067981 */ /* 0x001ea4000c1e1b00 */
[----:B--2---:R-:W-:-:S04]  /*0ad0*/  ISETP.NE.U32.AND P0, PT, R6, RZ, PT ;  /* 0x000000ff0600720c */ /* 0x004fc80003f05070 */
[----:B------:R-:W-:-:S13]  /*0ae0*/  ISETP.NE.AND.EX P0, PT, R7, RZ, PT, P0 ;  /* 0x000000ff0700720c */ /* 0x000fda0003f05300 */
[----:B------:R-:W-:Y:S05]  /*0af0*/  @!P0 BRA `(.L_x_8) ;  /* 0x0000000000088947 */ /* 0x000fea0003800000 */
[----:B------:R0:W5:Y:S01]  /*0b00*/  LD.E R56, desc[UR52][R6.64] ;  /* 0x0000003406387980 */ /* 0x000162000c101900 */
[----:B------:R-:W-:Y:S05]  /*0b10*/  BRA `(.L_x_9) ;  /* 0x0000000000247947 */ /* 0x000fea0003800000 */
.L_x_8:
[----:B------:R-:W-:Y:S02]  /*0b20*/  ULDC.64 UR4, c[0x0][0x590] ;  /* 0x0001640000047ab9 */ /* 0x000fe40000000a00 */
[----:B------:R-:W-:-:S04]  /*0b30*/  ISETP.NE.U32.AND P0, PT, RZ, UR4, PT ;  /* 0x00000004ff007c0c */ /* 0x000fc8000bf05070 */
[----:B------:R-:W-:-:S13]  /*0b40*/  ISETP.NE.AND.EX P0, PT, RZ, UR5, PT, P0 ;  /* 0x00000005ff007c0c */ /* 0x000fda000bf05300 */
[----:B------:R-:W-:Y:S05]  /*0b50*/  @!P0 BRA `(.L_x_10) ;  /* 0x00000000000c8947 */ /* 0x000fea0003800000 */
[----:B------:R-:W2:Y:S02]  /*0b60*/  LDC.64 R56, c[0x0][0x590] ;  /* 0x00016400ff387b82 */ /* 0x000ea40000000a00 */
[----:B--2---:R2:W5:Y:S01]  /*0b70*/  LDG.E R56, desc[UR52][R56.64] ;  /* 0x0000003438387981 */ /* 0x004562000c1e1900 */
[----:B------:R-:W-:Y:S05]  /*0b80*/  BRA `(.L_x_9) ;  /* 0x0000000000087947 */ /* 0x000fea0003800000 */
.L_x_10:
[----:B------:R-:W-:Y:S02]  /*0b90*/  ULDC UR4, c[0x0][0x584] ;  /* 0x0001610000047ab9 */ /* 0x000fe40000000800 */
[----:B------:R-:W-:-:S07]  /*0ba0*/  IMAD.U32 R56, RZ, RZ, UR4 ;  /* 0x00000004ff387e24 */ /* 0x000fce000f8e00ff */
.L_x_9:
[----:B------:R-:W-:Y:S01]  /*0bb0*/  ULDC UR4, c[0x0][0x65c] ;  /* 0x0001970000047ab9 */ /* 0x000fe20000000800 */
[----:B01----:R-:W0:Y:S01]  /*0bc0*/  LDC.64 R6, c[0x0][0x650] ;  /* 0x00019400ff067b82 */ /* 0x003e220000000a00 */
[----:B------:R-:W-:Y:S01]  /*0bd0*/  UISETP.NE.AND UP2, UPT, UR4, 0x1, UPT ;  /* 0x000000010400788c */ /* 0x000fe2000bf45270 */
[----:B------:R-:W-:Y:S01]  /*0be0*/  IMAD.MOV.U32 R18, RZ, RZ, -0x1 ;  /* 0xffffffffff127424 */ /* 0x000fe200078e00ff */
[----:B------:R-:W-:Y:S01]  /*0bf0*/  UISETP.NE.AND UP0, UPT, UR19, 0x2, UPT ;  /* 0x000000021300788c */ /* 0x000fe2000bf05270 */
[----:B------:R-:W-:Y:S01]  /*0c00*/  IMAD.MOV.U32 R2, RZ, RZ, -0x1 ;  /* 0xffffffffff027424 */ /* 0x000fe200078e00ff */
[----:B------:R-:W-:Y:S01]  /*0c10*/  UP2UR UR38, UPR, URZ, 0x4 ;  /* 0x000000043f267883 */ /* 0x000fe20008000000 */
[----:B------:R-:W-:-:S06]  /*0c20*/  IMAD.MOV.U32 R19, RZ, RZ, -0x1 ;  /* 0xffffffffff137424 */ /* 0x000fcc00078e00ff */
[----:B------:R-:W-:Y:S01]  /*0c30*/  @UP2 ULDC UR12, c[0x0][0x10] ;  /* 0x00000400000c2ab9 */ /* 0x000fe20000000800 */
[----:B------:R-:W-:Y:S01]  /*0c40*/  @UP2 UMOV UR4, UR8 ;  /* 0x0000000800042c82 */ /* 0x000fe20008000000 */
[----:B------:R-:W-:Y:S01]  /*0c50*/  @UP2 UMOV UR5, URZ ;  /* 0x0000003f00052c82 */ /* 0x000fe20008000000 */
[----:B------:R-:W-:Y:S01]  /*0c60*/  @!UP2 ULDC UR16, c[0x0][0xc] ;  /* 0x000003000010aab9 */ /* 0x000fe20000000800 */
[----:B------:R-:W-:Y:S01]  /*0c70*/  @UP2 UIMAD.WIDE.U32 UR12, UR15, UR12, UR4 ;  /* 0x0000000c0f0c22a5 */ /* 0x000fe2000f8e0004 */
[----:B------:R-:W-:Y:S02]  /*0c80*/  ULDC UR10, c[0x0][0xc] ;  /* 0x00000300000a7ab9 */ /* 0x000fe40000000800 */
[----:B------:R-:W-:Y:S01]  /*0c90*/  @UP2 UMOV UR4, URZ ;  /* 0x0000003f00042c82 */ /* 0x000fe20008000000 */
[----:B------:R-:W-:Y:S01]  /*0ca0*/  UMOV UR5, URZ ;  /* 0x0000003f00057c82 */ /* 0x000fe20008000000 */
[----:B------:R-:W-:Y:S01]  /*0cb0*/  @UP2 UIADD3 UR18, UR13, UR4, URZ ;  /* 0x000000040d122290 */ /* 0x000fe2000fffe03f */
[----:B------:R-:W-:-:S02]  /*0cc0*/  ULDC UR11, c[0x0][0x10] ;  /* 0x00000400000b7ab9 */ /* 0x000fc40000000800 */
[----:B------:R-:W-:Y:S01]  /*0cd0*/  UMOV UR4, UR15 ;  /* 0x0000000f00047c82 */ /* 0x000fe20008000000 */
[----:B------:R-:W-:Y:S02]  /*0ce0*/  UIMAD.WIDE.U32 UR10, UR10, UR11, URZ ;  /* 0x0000000b0a0a72a5 */ /* 0x000fe4000f8e003f */
[----:B------:R-:W-:Y:S01]  /*0cf0*/  @!UP2 UIMAD.WIDE.U32 UR4, UR8, UR16, UR4 ;  /* 0x000000100804a2a5 */ /* 0x000fe2000f8e0004 */
[----:B------:R-:W-:Y:S02]  /*0d00*/  ULDC UR13, c[0x0][0x14] ;  /* 0x00000500000d7ab9 */ /* 0x000fe40000000800 */
[----:B------:R-:W-:Y:S02]  /*0d10*/  UIMAD.WIDE.U32 UR50, UR10, UR13, URZ ;  /* 0x0000000d0a3272a5 */ /* 0x000fe4000f8e003f */
[----:B------:R-:W-:Y:S02]  /*0d20*/  UIMAD UR37, UR11, UR13, URZ ;  /* 0x0000000d0b2572a4 */ /* 0x000fe4000f8e023f */
[----:B------:R-:W-:Y:S01]  /*0d30*/  @!UP2 UMOV UR12, UR4 ;  /* 0x00000004000cac82 */ /* 0x000fe20008000000 */
[----:B------:R-:W-:Y:S01]  /*0d40*/  @!UP2 UMOV UR18, UR5 ;  /* 0x000000050012ac82 */ /* 0x000fe20008000000 */
[----:B------:R-:W-:-:S02]  /*0d50*/  UIADD3 UR37, UR51, UR37, URZ ;  /* 0x0000002533257290 */ /* 0x000fc4000fffe03f */
[----:B------:R-:W-:-:S04]  /*0d60*/  UIADD3 UR4, UP1, UR12, UR50, URZ ;  /* 0x000000320c047290 */ /* 0x000fc8000ff3e03f */
[----:B------:R-:W-:Y:S02]  /*0d70*/  UIADD3.X UR5, UR18, UR37, URZ, UP1, !UPT ;  /* 0x0000002512057290 */ /* 0x000fe40008ffe43f */
[----:B------:R-:W-:Y:S02]  /*0d80*/  USEL UR4, UR4, UR12, !UP0 ;  /* 0x0000000c04047287 */ /* 0x000fe4000c000000 */
[----:B------:R-:W-:-:S04]  /*0d90*/  USEL UR5, UR5, UR18, !UP0 ;  /* 0x0000001205057287 */ /* 0x000fc8000c000000 */
[----:B0-----:R-:W-:Y:S01]  /*0da0*/  ISETP.LE.U32.AND P0, PT, R6, UR4, PT ;  /* 0x0000000406007c0c */ /* 0x001fe2000bf03070 */
[----:B------:R-:W-:Y:S02]  /*0db0*/  IMAD.U32 R16, RZ, RZ, UR4 ;  /* 0x00000004ff107e24 */ /* 0x000fe4000f8e00ff */
[----:B------:R-:W-:Y:S02]  /*0dc0*/  IMAD.U32 R0, RZ, RZ, UR5 ;  /* 0x00000005ff007e24 */ /* 0x000fe4000f8e00ff */
[----:B------:R-:W-:-:S03]  /*0dd0*/  IMAD.U32 R17, RZ, RZ, UR5 ;  /* 0x00000005ff117e24 */ /* 0x000fc6000f8e00ff */
[----:B------:R-:W-:Y:S02]  /*0de0*/  ISETP.GE.U32.AND.EX P0, PT, R0, R7, PT, P0 ;  /* 0x000000070000720c */ /* 0x000fe40003f06100 */
[----:B------:R-:W-:-:S11]  /*0df0*/  PRMT R0, RZ, 0x7610, R0 ;  /* 0x00007610ff007816 */ /* 0x000fd60000000000 */
[----:B------:R-:W-:Y:S05]  /*0e00*/  @P0 BRA `(.L_x_11) ;  /* 0x0000000400500947 */ /* 0x000fea0003800000 */
[----:B------:R-:W-:Y:S01]  /*0e10*/  ULDC.64 UR18, c[0x0][0x628] ;  /* 0x00018a0000127ab9 */ /* 0x000fe20000000a00 */
[C---:B------:R-:W-:Y:S01]  /*0e20*/  R2UR UR20, R16.reuse ;  /* 0x00000000101472ca */ /* 0x040fe200000e0000 */
[----:B------:R-:W-:Y:S01]  /*0e30*/  ULDC UR16, c[0x0][0x630] ;  /* 0x00018c0000107ab9 */ /* 0x000fe20000000800 */
[----:B------:R-:W-:Y:S02]  /*0e40*/  ISETP.NE.U32.AND P0, PT, RZ, UR18, PT ;  /* 0x00000012ff007c0c */ /* 0x000fe4000bf05070 */
[----:B------:R-:W-:Y:S02]  /*0e50*/  R2UR UR4, R16 ;  /* 0x00000000100472ca */ /* 0x000fe400000e0000 */
[----:B------:R-:W-:Y:S02]  /*0e60*/  ISETP.NE.AND.EX P0, PT, RZ, UR19, PT, P0 ;  /* 0x00000013ff007c0c */ /* 0x000fe4000bf05300 */
[----:B------:R-:W-:-:S11]  /*0e70*/  R2UR UR5, R17 ;  /* 0x00000000110572ca */ /* 0x000fd600000e0000 */
[----:B------:R-:W-:Y:S05]  /*0e80*/  @!P0 BRA `(.L_x_12) ;  /* 0x0000000000308947 */ /* 0x000fea0003800000 */
[----:B------:R-:W-:Y:S01]  /*0e90*/  R2UR UR4, R16 ;  /* 0x00000000100472ca */ /* 0x000fe200000e0000 */
[----:B------:R-:W-:Y:S01]  /*0ea0*/  ULDC UR12, c[0x0][0x634] ;  /* 0x00018d00000c7ab9 */ /* 0x000fe20000000800 */
[----:B------:R-:W-:-:S11]  /*0eb0*/  R2UR UR15, R17 ;  /* 0x00000000110f72ca */ /* 0x000fd600000e0000 */
[----:B------:R-:W-:-:S04]  /*0ec0*/  UIADD3 UR12, UP1, UR4, UR12, URZ ;  /* 0x0000000c040c7290 */ /* 0x000fc8000ff3e03f */
[----:B------:R-:W-:-:S04]  /*0ed0*/  UIADD3.X UR15, URZ, UR15, URZ, UP1, !UPT ;  /* 0x0000000f3f0f7290 */ /* 0x000fc80008ffe43f */
[----:B------:R-:W-:-:S04]  /*0ee0*/  UIMAD.WIDE.U32 UR4, UR15, UR18, URZ ;  /* 0x000000120f0472a5 */ /* 0x000fc8000f8e003f */
[----:B------:R-:W-:Y:S02]  /*0ef0*/  UIMAD.WIDE.U32 UR10, UP1, UR12, UR19, UR4 ;  /* 0x000000130c0a72a5 */ /* 0x000fe4000f820004 */
[----:B------:R-:W-:Y:S02]  /*0f00*/  UIMAD.WIDE.U32 UR4, UR12, UR18, URZ ;  /* 0x000000120c0472a5 */ /* 0x000fe4000f8e003f */
[----:B------:R-:W-:Y:S02]  /*0f10*/  UIADD3.X UR13, URZ, URZ, URZ, UP1, !UPT ;  /* 0x0000003f3f0d7290 */ /* 0x000fe40008ffe43f */
[----:B------:R-:W-:Y:S01]  /*0f20*/  UIADD3 URZ, UP1, UR5, UR10, URZ ;  /* 0x0000000a053f7290 */ /* 0x000fe2000ff3e03f */
[----:B------:R-:W-:-:S03]  /*0f30*/  UMOV UR12, UR11 ;  /* 0x0000000b000c7c82 */ /* 0x000fc60008000000 */
[----:B------:R-:W-:-:S12]  /*0f40*/  UIMAD.WIDE.U32.X UR4, UR15, UR19, UR12, UP1 ;  /* 0x000000130f0472a5 */ /* 0x000fd800088e040c */
.L_x_12:
[----:B------:R-:W-:Y:S01]  /*0f50*/  USHF.R.U64 UR4, UR4, UR16, UR5 ;  /* 0x0000001004047299 */ /* 0x000fe20008001205 */
[----:B------:R-:W-:Y:S01]  /*0f60*/  R2UR UR11, R17 ;  /* 0x00000000110b72ca */ /* 0x000fe200000e0000 */
[----:B------:R-:W-:Y:S02]  /*0f70*/  USHF.R.U32.HI UR5, URZ, UR16, UR5 ;  /* 0x000000103f057299 */ /* 0x000fe40008011605 */
[----:B------:R-:W-:Y:S01]  /*0f80*/  UIADD3 UR12, UP1, URZ, -UR4, URZ ;  /* 0x800000043f0c7290 */ /* 0x000fe2000ff3e03f */
[----:B------:R-:W-:Y:S01]  /*0f90*/  ULDC.64 UR18, c[0x0][0x620] ;  /* 0x0001880000127ab9 */ /* 0x000fe20000000a00 */
[----:B------:R-:W-:Y:S02]  /*0fa0*/  UISETP.NE.AND UP2, UPT, UR38, URZ, UPT ;  /* 0x0000003f2600728c */ /* 0x000fe4000bf45270 */
[----:B------:R-:W-:Y:S01]  /*0fb0*/  UIADD3.X UR5, URZ, ~UR5, URZ, UP1, !UPT ;  /* 0x800000053f057290 */ /* 0x000fe20008ffe43f */
[----:B------:R-:W-:Y:S01]  /*0fc0*/  UMOV UR10, UR20 ;  /* 0x00000014000a7c82 */ /* 0x000fe20008000000 */
[----:B------:R-:W-:-:S02]  /*0fd0*/  ULDC UR13, c[0x0][0x618] ;  /* 0x00018600000d7ab9 */ /* 0x000fc40000000800 */
[----:B------:R-:W-:Y:S02]  /*0fe0*/  UIMAD UR5, UR5, UR18, URZ ;  /* 0x00000012050572a4 */ /* 0x000fe4000f8e023f */
[----:B------:R-:W-:Y:S02]  /*0ff0*/  UIMAD.WIDE.U32 UR10, UR12, UR18, UR10 ;  /* 0x000000120c0a72a5 */ /* 0x000fe4000f8e000a */
[----:B------:R-:W-:Y:S02]  /*1000*/  UIMAD UR12, UR12, UR19, UR5 ;  /* 0x000000130c0c72a4 */ /* 0x000fe4000f8e0205 */
[----:B------:R-:W-:Y:S02]  /*1010*/  @UP2 UIMAD UR7, UR17, UR9, UR8 ;  /* 0x00000009110722a4 */ /* 0x000fe4000f8e0208 */
[----:B------:R-:W-:Y:S01]  /*1020*/  UIADD3 UR11, UR11, UR12, URZ ;  /* 0x0000000c0b0b7290 */ /* 0x000fe2000fffe03f */
[----:B------:R-:W-:Y:S01]  /*1030*/  ULDC.64 UR8, c[0x0][0x640] ;  /* 0x0001900000087ab9 */ /* 0x000fe20000000a00 */
[----:B------:R-:W-:-:S02]  /*1040*/  ULDC UR15, c[0x0][0x608] ;  /* 0x00018200000f7ab9 */ /* 0x000fc40000000800 */
[----:B------:R-:W-:Y:S01]  /*1050*/  USHF.R.U64 UR20, UR10, UR13, UR11 ;  /* 0x0000000d0a147299 */ /* 0x000fe2000800120b */
[----:B------:R-:W-:Y:S01]  /*1060*/  ISETP.NE.U32.AND P0, PT, RZ, UR8, PT ;  /* 0x00000008ff007c0c */ /* 0x000fe2000bf05070 */
[----:B------:R-:W-:Y:S01]  /*1070*/  USHF.R.U32.HI UR11, URZ, UR13, UR11 ;  /* 0x0000000d3f0b7299 */ /* 0x000fe2000801160b */
[----:B------:R-:W-:Y:S02]  /*1080*/  ULDC UR21, c[0x0][0x658] ;  /* 0x0001960000157ab9 */ /* 0x000fe40000000800 */
[----:B------:R-:W-:Y:S01]  /*1090*/  ISETP.NE.AND.EX P0, PT, RZ, UR9, PT, P0 ;  /* 0x00000009ff007c0c */ /* 0x000fe2000bf05300 */
[----:B------:R-:W-:Y:S02]  /*10a0*/  USHF.R.U64 UR25, UR20, UR15, UR11 ;  /* 0x0000000f14197299 */ /* 0x000fe4000800120b */
[----:B------:R-:W-:Y:S01]  /*10b0*/  USHF.R.U32.HI UR11, URZ, UR15, UR11 ;  /* 0x0000000f3f0b7299 */ /* 0x000fe2000801160b */
[----:B------:R-:W-:Y:S01]  /*10c0*/  UMOV UR10, 0xffffffff ;  /* 0xffffffff000a7882 */ /* 0x000fe20000000000 */
[----:B------:R-:W-:Y:S01]  /*10d0*/  ULDC UR5, c[0x0][0x600] ;  /* 0x0001800000057ab9 */ /* 0x000fe20000000800 */
[----:B------:R-:W-:-:S02]  /*10e0*/  USHF.L.U32 UR10, UR10, UR21, URZ ;  /* 0x000000150a0a7299 */ /* 0x000fc4000800063f */
[----:B------:R-:W-:Y:S02]  /*10f0*/  USHF.R.U64 UR26, UR25, UR21, UR11 ;  /* 0x00000015191a7299 */ /* 0x000fe4000800120b */
[----:B------:R-:W-:Y:S02]  /*1100*/  ULOP3.LUT UR15, URZ, UR10, URZ, 0x33, !UPT ;  /* 0x0000000a3f0f7292 */ /* 0x000fe4000f8e333f */
[----:B------:R-:W-:Y:S02]  /*1110*/  UIADD3 UR19, UR5, -0x1, URZ ;  /* 0xffffffff05137890 */ /* 0x000fe4000fffe03f */
[----:B------:R-:W-:Y:S01]  /*1120*/  USHF.R.U32.HI UR11, URZ, UR21, UR11 ;  /* 0x000000153f0b7299 */ /* 0x000fe2000801160b */
[----:B------:R-:W-:Y:S01]  /*1130*/  ULDC UR22, c[0x0][0x648] ;  /* 0x0001920000167ab9 */ /* 0x000fe20000000800 */
[----:B------:R-:W-:Y:S01]  /*1140*/  ULDC UR23, c[0x0][0x638] ;  /* 0x00018e0000177ab9 */ /* 0x000fe20000000800 */
[----:B------:R-:W-:Y:S01]  /*1150*/  UMOV UR24, 0x1 ;  /* 0x0000000100187882 */ /* 0x000fe20000000000 */
[----:B------:R-:W-:Y:S01]  /*1160*/  UMOV UR10, UR26 ;  /* 0x0000001a000a7c82 */ /* 0x000fe20008000000 */
[----:B------:R-:W-:Y:S07]  /*1170*/  @!P0 BRA `(.L_x_13) ;  /* 0x0000000000308947 */ /* 0x000fee0003800000 */
[----:B------:R-:W-:Y:S02]  /*1180*/  ULDC UR16, c[0x0][0x64c] ;  /* 0x0001930000107ab9 */ /* 0x000fe40000000800 */
        /* <DEDUP_REMOVED lines=8> */
[----:B------:R-:W-:-:S07]  /*1210*/  UIMAD.WIDE.U32.X UR8, UR18, UR9, UR16, UP1 ;  /* 0x00000009120872a5 */ /* 0x000fce00088e0410 */
[----:B------:R-:W-:Y:S01]  /*1220*/  UMOV UR10, UR8 ;  /* 0x00000008000a7c82 */ /* 0x000fe20008000000 */
[----:B------:R-:W-:-:S05]  /*1230*/  UMOV UR11, UR9 ;  /* 0x00000009000b7c82 */ /* 0x000fca0008000000 */
.L_x_13:
[----:B------:R-:W-:Y:S01]  /*1240*/  USHF.R.U64 UR9, UR10, UR22, UR11 ;  /* 0x000000160a097299 */ /* 0x000fe2000800120b */
[----:B------:R-:W-:Y:S01]  /*1250*/  IMAD.MOV.U32 R0, RZ, RZ, 0x1 ;  /* 0x00000001ff007424 */ /* 0x000fe200078e00ff */
[----:B------:R-:W-:Y:S01]  /*1260*/  USHF.L.U32 UR8, UR24, UR21, URZ ;  /* 0x0000001518087299 */ /* 0x000fe2000800063f */
[----:B------:R-:W-:Y:S01]  /*1270*/  IMAD.U32 R19, RZ, RZ, UR4 ;  /* 0x00000004ff137e24 */ /* 0x000fe2000f8e00ff */
[----:B------:R-:W-:Y:S02]  /*1280*/  ULOP3.LUT UR15, UR25, UR15, URZ, 0xc0, !UPT ;  /* 0x0000000f190f7292 */ /* 0x000fe4000f8ec03f */
[----:B------:R-:W-:Y:S02]  /*1290*/  UIADD3 UR10, -UR9, URZ, URZ ;  /* 0x0000003f090a7290 */ /* 0x000fe4000fffe13f */
[----:B------:R-:W-:Y:S02]  /*12a0*/  UIMAD UR15, UR8, UR9, UR15 ;  /* 0x00000009080f72a4 */ /* 0x000fe4000f8e020f */
[----:B------:R-:W-:-:S02]  /*12b0*/  ULOP3.LUT UR19, UR20, UR19, URZ, 0xc0, !UPT ;  /* 0x0000001314137292 */ /* 0x000fc4000f8ec03f */
[----:B------:R-:W-:Y:S01]  /*12c0*/  UIMAD UR8, UR10, UR23, UR26 ;  /* 0x000000170a0872a4 */ /* 0x000fe2000f8e021a */
[----:B------:R-:W-:Y:S01]  /*12d0*/  ULDC UR9, c[0x0][0x610] ;  /* 0x0001840000097ab9 */ /* 0x000fe20000000800 */
[----:B------:R-:W-:Y:S02]  /*12e0*/  UISETP.NE.AND UP1, UPT, UR38, URZ, UPT ;  /* 0x0000003f2600728c */ /* 0x000fe4000bf25270 */
[----:B------:R-:W-:Y:S02]  /*12f0*/  UIMAD UR7, UR15, UR9, UR7 ;  /* 0x000000090f0772a4 */ /* 0x000fe4000f8e0207 */
[----:B------:R-:W-:-:S04]  /*1300*/  UIMAD UR8, UR8, UR5, UR19 ;  /* 0x00000005080872a4 */ /* 0x000fc8000f8e0213 */
[----:B------:R-:W-:Y:S02]  /*1310*/  USEL UR5, UR8, UR7, !UP1 ;  /* 0x0000000708057287 */ /* 0x000fe4000c800000 */
[----:B------:R-:W-:-:S04]  /*1320*/  USEL UR7, UR7, UR8, !UP1 ;  /* 0x0000000807077287 */ /* 0x000fc8000c800000 */
[----:B------:R-:W-:Y:S02]  /*1330*/  IMAD.U32 R2, RZ, RZ, UR5 ;  /* 0x00000005ff027e24 */ /* 0x000fe4000f8e00ff */
[----:B------:R-:W-:-:S07]  /*1340*/  IMAD.U32 R18, RZ, RZ, UR7 ;  /* 0x00000007ff127e24 */ /* 0x000fce000f8e00ff */
.L_x_11:
[----:B------:R-:W-:Y:S05]  /*1350*/  @!P2 BRA `(.L_x_14) ;  /* 0x00000000000ca947 */ /* 0x000fea0003800000 */
[----:B------:R-:W-:Y:S01]  /*1360*/  UCGABAR_WAIT ;  /* 0x0000000000007dc7 */ /* 0x000fe20008000000 */
[----:B------:R-:W-:Y:S01]  /*1370*/  CCTL.IVALL ;  /* 0x00000000ff00798f */ /* 0x000fe20002000000 */
[----:B------:R-:W-:Y:S05]  /*1380*/  BRA `(.L_x_15) ;  /* 0x0000000000047947 */ /* 0x000fea0003800000 */
.L_x_14:
[----:B------:R-:W-:Y:S06]  /*1390*/  BAR.SYNC.DEFER_BLOCKING 0x0 ;  /* 0x0000000000007b1d */ /* 0x000fec0000010000 */
.L_x_15:
[----:B------:R-:W-:Y:S02]  /*13a0*/  ULDC UR4, c[0x0][0x28c] ;  /* 0x0000a30000047ab9 */ /* 0x000fe40000000800 */
[----:B------:R-:W-:-:S04]  /*13b0*/  UIADD3 UR4, UR4, 0x3f, URZ ;  /* 0x0000003f04047890 */ /* 0x000fc8000fffe03f */
[----:B------:R-:W-:-:S04]  /*13c0*/  USHF.R.S32.HI UR5, URZ, 0x1f, UR4 ;  /* 0x0000001f3f057899 */ /* 0x000fc80008011404 */
[----:B------:R-:W-:-:S04]  /*13d0*/  ULEA.HI UR5, UR5, UR4, URZ, 0x6 ;  /* 0x0000000405057291 */ /* 0x000fc8000f8f303f */
[----:B------:R-:W-:Y:S01]  /*13e0*/  USHF.R.S32.HI UR39, URZ, 0x6, UR5 ;  /* 0x000000063f277899 */ /* 0x000fe20008011405 */
[----:B------:R-:W-:Y:S11]  /*13f0*/  @!P3 BRA `(.L_x_16) ;  /* 0x00000038006cb947 */ /* 0x000ff60003800000 */
[----:B------:R-:W-:-:S06]  /*1400*/  UISETP.GT.U32.AND UP1, UPT, UR14, 0x1, UPT ;  /* 0x000000010e00788c */ /* 0x000fcc000bf24070 */
[----:B------:R-:W-:-:S13]  /*1410*/  PLOP3.LUT P0, PT, PT, PT, UP1, 0x80, 0x0 ;  /* 0x000000000000781c */ /* 0x000fda0003f0f018 */
[----:B------:R-:W-:Y:S05]  /*1420*/  @P0 EXIT ;  /* 0x000000000000094d */ /* 0x000fea0003800000 */
.L_x_17:
[----:B------:R-:W-:-:S08]  /*1430*/  NOP ;  /* 0x0000000000007918 */ /* 0x000fd00000000000 */
[----:B------:R-:W0:Y:S02]  /*1440*/  USETMAXREG.TRY_ALLOC.CTAPOOL UP1, 0xe8 ;  /* 0x000000e8000079c8 */ /* 0x000e240008020600 */
[----:B0-----:R-:W-:-:S13]  /*1450*/  PLOP3.LUT P0, PT, PT, PT, UP1, 0x80, 0x0 ;  /* 0x000000000000781c */ /* 0x001fda0003f0f018 */
[----:B------:R-:W-:Y:S05]  /*1460*/  @!P0 BRA `(.L_x_17) ;  /* 0xfffffffc00f08947 */ /* 0x000fea000383ffff */
[----:B------:R-:W-:-:S13]  /*1470*/  LOP3.LUT P0, RZ, R0, 0xff, RZ, 0xc0, !PT ;  /* 0x000000ff00ff7812 */ /* 0x000fda000780c0ff */
[----:B------:R-:W-:Y:S05]  /*1480*/  @!P0 EXIT ;  /* 0x000000000000894d */ /* 0x000fea0003800000 */
[----:B------:R-:W0:Y:S01]  /*1490*/  S2UR UR5, SR_CgaCtaId ;  /* 0x00000000000579c3 */ /* 0x000e220000008800 */
[----:B------:R-:W-:Y:S01]  /*14a0*/  VIADD R5, R5, 0xffffffff ;  /* 0xffffffff05057836 */ /* 0x000fe20000000000 */
[CC--:B------:R-:W-:Y:S01]  /*14b0*/  LEA.HI R0, R9.reuse, R4.reuse, RZ, 0x2 ;  /* 0x0000000409007211 */ /* 0x0c0fe200078f10ff */
[----:B------:R-:W-:Y:S01]  /*14c0*/  USHF.R.U32.HI UR4, URZ, 0x2, UR39 ;  /* 0x000000023f047899 */ /* 0x000fe20008011627 */
[----:B------:R-:W-:Y:S01]  /*14d0*/  LEA.HI R9, R9, R4, RZ, 0x5 ;  /* 0x0000000409097211 */ /* 0x000fe200078f28ff */
[----:B------:R-:W-:Y:S01]  /*14e0*/  UMOV UR42, 0x400 ;  /* 0x00000400002a7882 */ /* 0x000fe20000000000 */
[----:B------:R-:W-:Y:S01]  /*14f0*/  R2UR UR49, R5 ;  /* 0x00000000053172ca */ /* 0x000fe200000e0000 */
[----:B------:R-:W-:Y:S01]  /*1500*/  ULOP3.LUT UR43, UR39, 0x3, URZ, 0xc0, !UPT ;  /* 0x00000003272b7892 */ /* 0x000fe2000f8ec03f */
[--C-:B------:R-:W-:Y:S01]  /*1510*/  SHF.R.S32.HI R58, RZ, 0x2, R0.reuse ;  /* 0x00000002ff3a7819 */ /* 0x100fe20000011400 */
[----:B------:R-:W-:Y:S01]  /*1520*/  ULOP3.LUT UR4, UR4, 0x1, URZ, 0xc0, !UPT ;  /* 0x0000000104047892 */ /* 0x000fe2000f8ec03f */
[----:B------:R-:W-:Y:S01]  /*1530*/  SHF.R.S32.HI R3, RZ, 0x1f, R0 ;  /* 0x0000001fff037819 */ /* 0x000fe20000011400 */
[----:B------:R-:W-:Y:S01]  /*1540*/  USEL UR43, UR43, URZ, !UP0 ;  /* 0x0000003f2b2b7287 */ /* 0x000fe2000c000000 */
[----:B------:R-:W-:Y:S01]  /*1550*/  SHF.R.S32.HI R9, RZ, 0x5, R9 ;  /* 0x00000005ff097819 */ /* 0x000fe20000011409 */
[----:B------:R-:W-:Y:S01]  /*1560*/  UISETP.EQ.U32.AND UP0, UPT, UR4, 0x1, !UP0 ;  /* 0x000000010400788c */ /* 0x000fe2000c702070 */
[----:B------:R-:W-:Y:S01]  /*1570*/  LEA.HI R3, R3, R58, RZ, 0x3 ;  /* 0x0000003a03037211 */ /* 0x000fe200078f18ff */
[----:B------:R-:W-:Y:S01]  /*1580*/  UISETP.LT.AND UP1, UPT, UR39, 0x1, UPT ;  /* 0x000000012700788c */ /* 0x000fe2000bf21270 */
[----:B--2---:R-:W-:Y:S01]  /*1590*/  LOP3.LUT R57, R0, 0xfffffffc, RZ, 0xc0, !PT ;  /* 0xfffffffc00397812 */ /* 0x004fe200078ec0ff */
[----:B------:R-:W-:Y:S01]  /*15a0*/  ULDC UR6, c[0x0][0x284] ;  /* 0x0000a10000067ab9 */ /* 0x000fe20000000800 */
[----:B------:R-:W-:Y:S01]  /*15b0*/  LOP3.LUT R3, R3, 0xfffffff8, RZ, 0xc0, !PT ;  /* 0xfffffff803037812 */ /* 0x000fe200078ec0ff */
[----:B------:R-:W-:Y:S01]  /*15c0*/  USHF.L.U32 UR49, UR49, 0x3, URZ ;  /* 0x0000000331317899 */ /* 0x000fe2000800063f */
[----:B------:R-:W-:Y:S01]  /*15d0*/  ISETP.NE.AND P0, PT, R5, RZ, PT ;  /* 0x000000ff0500720c */ /* 0x000fe20003f05270 */
[----:B------:R-:W-:Y:S01]  /*15e0*/  USEL UR45, UR39, 0x1, UP1 ;  /* 0x00000001272d7887 */ /* 0x000fe20008800000 */
[----:B------:R-:W-:Y:S01]  /*15f0*/  IMAD.IADD R57, R4, 0x1, -R57 ;  /* 0x0000000104397824 */ /* 0x000fe200078e0a39 */
[----:B------:R-:W-:Y:S01]  /*1600*/  ULOP3.LUT UR40, UR36, 0x1, URZ, 0xfc, !UPT ;  /* 0x0000000124287892 */ /* 0x000fe2000f8efc3f */
[----:B------:R-:W-:Y:S01]  /*1610*/  IMAD.IADD R58, R58, 0x1, -R3 ;  /* 0x000000013a3a7824 */ /* 0x000fe200078e0a03 */
[----:B0-----:R-:W-:Y:S01]  /*1620*/  ULEA UR42, UR5, UR42, 0x18 ;  /* 0x0000002a052a7291 */ /* 0x001fe2000f8ec03f */
[----:B------:R-:W-:Y:S01]  /*1630*/  IMAD.U32 R61, RZ, RZ, UR49 ;  /* 0x00000031ff3d7e24 */ /* 0x000fe2000f8e00ff */
[----:B------:R-:W-:Y:S01]  /*1640*/  SEL R70, RZ, 0x1, P0 ;  /* 0x00000001ff467807 */ /* 0x000fe20000000000 */
[--C-:B------:R-:W-:Y:S01]  /*1650*/  IMAD R64, R9, -0x10, -R58.reuse ;  /* 0xfffffff009407824 */ /* 0x100fe200078e0a3a */
[----:B------:R-:W-:Y:S01]  /*1660*/  UIADD3 UR44, UR42, 0x50, URZ ;  /* 0x000000502a2c7890 */ /* 0x000fe2000fffe03f */
[--C-:B------:R-:W-:Y:S01]  /*1670*/  SHF.R.S32.HI R59, RZ, 0x1f, R58.reuse ;  /* 0x0000001fff3b7819 */ /* 0x100fe2000001143a */
[----:B------:R-:W-:Y:S01]  /*1680*/  UIADD3 UR4, UR42, 0x180, URZ ;  /* 0x000001802a047890 */ /* 0x000fe2000fffe03f */
[C---:B------:R-:W-:Y:S01]  /*1690*/  LOP3.LUT R63, R61.reuse, 0x8, RZ, 0xc0, !PT ;  /* 0x000000083d3f7812 */ /* 0x040fe200078ec0ff */
[----:B------:R-:W-:Y:S01]  /*16a0*/  UIADD3 UR5, UR42, 0x8180, URZ ;  /* 0x000081802a057890 */ /* 0x000fe2000fffe03f */
[----:B------:R-:W-:Y:S01]  /*16b0*/  LOP3.LUT R61, R61, 0x8, RZ, 0xc, !PT ;  /* 0x000000083d3d7812 */ /* 0x000fe200078e0cff */
[----:B------:R-:W-:Y:S01]  /*16c0*/  USHF.R.U32.HI UR4, URZ, 0x4, UR4 ;  /* 0x000000043f047899 */ /* 0x000fe20008011604 */
[----:B------:R-:W-:Y:S01]  /*16d0*/  IMAD.U32 R60, RZ, RZ, UR44 ;  /* 0x0000002cff3c7e24 */ /* 0x000fe2000f8e00ff */
[----:B------:R-:W-:Y:S01]  /*16e0*/  USHF.R.U32.HI UR5, URZ, 0x4, UR5 ;  /* 0x000000043f057899 */ /* 0x000fe20008011605 */
[----:B------:R-:W-:Y:S01]  /*16f0*/  IMAD.WIDE R58, R9, 0x10, R58 ;  /* 0x00000010093a7825 */ /* 0x000fe200078e023a */
[----:B------:R-:W-:Y:S01]  /*1700*/  ULOP3.LUT UR4, UR4, 0x3fff, URZ, 0xc0, !UPT ;  /* 0x00003fff04047892 */ /* 0x000fe2000f8ec03f */
[----:B------:R-:W-:Y:S01]  /*1710*/  LOP3.LUT R63, R63, 0x18, RZ, 0x3c, !PT ;  /* 0x000000183f3f7812 */ /* 0x000fe200078e3cff */
[----:B------:R-:W-:Y:S01]  /*1720*/  ULOP3.LUT UR5, UR5, 0x3fff, URZ, 0xc0, !UPT ;  /* 0x00003fff05057892 */ /* 0x000fe2000f8ec03f */
[----:B------:R-:W-:Y:S01]  /*1730*/  VIADD R62, R60, UR49 ;  /* 0x000000313c3e7c36 */ /* 0x000fe20008000000 */
[----:B------:R-:W-:Y:S01]  /*1740*/  USHF.L.U32 UR41, UR39, 0x1, URZ ;  /* 0x0000000127297899 */ /* 0x000fe2000800063f */
[----:B------:R-:W-:Y:S01]  /*1750*/  VIADD R64, R64, UR6 ;  /* 0x0000000640407c36 */ /* 0x000fe20008000000 */
[----:B------:R-:W-:-:S02]  /*1760*/  UIADD3 UR45, -UR45, UR39, URZ ;  /* 0x000000272d2d7290 */ /* 0x000fc4000fffe13f */
[----:B------:R-:W-:Y:S02]  /*1770*/  USEL UR46, URZ, 0x1, !UP0 ;  /* 0x000000013f2e7887 */ /* 0x000fe4000c000000 */
[----:B------:R-:W-:Y:S02]  /*1780*/  ULOP3.LUT UR47, UR4, 0x10000, URZ, 0xfc, !UPT ;  /* 0x00010000042f7892 */ /* 0x000fe4000f8efc3f */
[----:B------:R-:W-:-:S12]  /*1790*/  ULOP3.LUT UR48, UR5, 0x10000, URZ, 0xfc, !UPT ;  /* 0x0001000005307892 */ /* 0x000fd8000f8efc3f */
.L_x_101:
[----:B------:R-:W-:Y:S01]  /*17a0*/  SHF.L.U32 R3, R70, 0x1f, RZ ;  /* 0x0000001f46037819 */ /* 0x000fe200000006ff */
[----:B------:R-:W-:Y:S02]  /*17b0*/  ULDC UR4, c[0x0][0x28c] ;  /* 0x0000a30000047ab9 */ /* 0x000fe40000000800 */
[----:B------:R-:W-:Y:S01]  /*17c0*/  ISETP.LT.AND P1, PT, RZ, UR4, PT ;  /* 0x00000004ff007c0c */ /* 0x000fe2000bf21270 */
[----:B------:R-:W0:Y:S02]  /*17d0*/  SYNCS.PHASECHK.TRANS64.TRYWAIT P0, [R60+UR49], R3 ;  /* 0x000000033c0075a7 */ /* 0x000e240008000171 */
[----:B0-23--:R-:W-:Y:S10]  /*17e0*/  @!P0 BRA `(.L_x_18) ;  /* 0x0000004400848947 */ /* 0x00dff40003800000 */
.L_x_123:
[----:B------:R-:W-:Y:S05]  /*17f0*/  @P1 BRA `(.L_x_19) ;  /* 0x0000000000401947 */ /* 0x000fea0003800000 */
[----:B------:R-:W-:Y:S01]  /*1800*/  MOV R0, 0x0 ;  /* 0x0000000000007802 */ /* 0x000fe20000000f00 */
[----:B------:R-:W-:Y:S01]  /*1810*/  ULDC.64 UR4, c[0x4][0x68] ;  /* 0x01001a0000047ab9 */ /* 0x000fe20000000a00 */
[----:B------:R-:W-:Y:S01]  /*1820*/  ULDC.64 UR6, c[0x4][0x8] ;  /* 0x0100020000067ab9 */ /* 0x000fe20000000a00 */
[----:B------:R-:W-:Y:S01]  /*1830*/  IMAD.U32 R4, RZ, RZ, UR4 ;  /* 0x00000004ff047e24 */ /* 0x000fe2000f8e00ff */
[----:B------:R1:W2:Y:S01]  /*1840*/  LDC.64 R14, c[0x4][R0] ;  /* 0x01000000000e7b82 */ /* 0x0002a20000000a00 */
[----:B------:R-:W-:Y:S01]  /*1850*/  IMAD.U32 R5, RZ, RZ, UR5 ;  /* 0x00000005ff057e24 */ /* 0x000fe2000f8e00ff */
[----:B------:R-:W-:Y:S01]  /*1860*/  ULDC.64 UR4, c[0x4][0x70] ;  /* 0x01001c0000047ab9 */ /* 0x000fe20000000a00 */
[----:B------:R-:W-:Y:S02]  /*1870*/  IMAD.U32 R10, RZ, RZ, UR6 ;  /* 0x00000006ff0a7e24 */ /* 0x000fe4000f8e00ff */
[----:B------:R-:W-:Y:S02]  /*1880*/  IMAD.U32 R6, RZ, RZ, UR4 ;  /* 0x00000004ff067e24 */ /* 0x000fe4000f8e00ff */
[----:B------:R-:W-:-:S02]  /*1890*/  IMAD.U32 R7, RZ, RZ, UR5 ;  /* 0x00000005ff077e24 */ /* 0x000fc4000f8e00ff */
[----:B------:R-:W-:Y:S02]  /*18a0*/  IMAD.U32 R11, RZ, RZ, UR7 ;  /* 0x00000007ff0b7e24 */ /* 0x000fe4000f8e00ff */
[----:B------:R-:W-:Y:S02]  /*18b0*/  IMAD.MOV.U32 R8, RZ, RZ, 0x1e1 ;  /* 0x000001e1ff087424 */ /* 0x000fe400078e00ff */
[----:B------:R-:W-:Y:S02]  /*18c0*/  IMAD.MOV.U32 R12, RZ, RZ, 0x1 ;  /* 0x00000001ff0c7424 */ /* 0x000fe400078e00ff */
[----:B-1----:R-:W-:-:S07]  /*18d0*/  IMAD.MOV.U32 R13, RZ, RZ, RZ ;  /* 0x000000ffff0d7224 */ /* 0x002fce00078e00ff */
[----:B------:R-:W-:-:S07]  /*18e0*/  LEPC R20, `(.L_x_19) ;  /* 0x000000001014794e */ /* 0x000fce0000000000 */
[----:B0-2--5:R-:W-:Y:S05]  /*18f0*/  CALL.ABS.NOINC R14 ;  /* 0x000000000e007343 */ /* 0x025fea0003c00000 */
.L_x_19:
[----:B------:R-:W-:-:S05]  /*1900*/  IMAD.U32 R0, RZ, RZ, UR40 ;  /* 0x00000028ff007e24 */ /* 0x000fca000f8e00ff */
[----:B------:R-:W-:-:S13]  /*1910*/  ISETP.NE.AND P0, PT, R0, 0x3, PT ;  /* 0x000000030000780c */ /* 0x000fda0003f05270 */
[----:B------:R-:W-:Y:S05]  /*1920*/  @!P0 BRA `(.L_x_20) ;  /* 0x0000000000048947 */ /* 0x000fea0003800000 */
[----:B------:R-:W-:Y:S01]  /*1930*/  BPT.TRAP 0x1 ;  /* 0x000000040000795c */ /* 0x000fe20000300000 */
.L_x_20:
[----:B0-----:R-:W-:Y:S02]  /*1940*/  IMAD.U32 R3, RZ, RZ, UR43 ;  /* 0x0000002bff037e24 */ /* 0x001fe4000f8e00ff */
[----:B------:R-:W-:-:S03]  /*1950*/  IMAD.U32 R0, RZ, RZ, UR46 ;  /* 0x0000002eff007e24 */ /* 0x000fc6000f8e00ff */
[----:B------:R-:W-:Y:S02]  /*1960*/  LEA R3, R3, UR42, 0x3 ;  /* 0x0000002a03037c11 */ /* 0x000fe4000f8e18ff */
[----:B------:R-:W-:-:S04]  /*1970*/  SHF.L.U32 R0, R0, 0x1f, RZ ;  /* 0x0000001f00007819 */ /* 0x000fc800000006ff */
[----:B------:R0:W1:Y:S01]  /*1980*/  SYNCS.PHASECHK.TRANS64.TRYWAIT P1, [R3+URZ], R0 ;  /* 0x00000000030075a7 */ /* 0x000062000802017f */
[----:B------:R-:W-:Y:S05]  /*1990*/  @!P0 BRA `(.L_x_21) ;  /* 0x0000000000048947 */ /* 0x000fea0003800000 */
[----:B------:R-:W-:Y:S01]  /*19a0*/  BPT.TRAP 0x1 ;  /* 0x000000040000795c */ /* 0x000fe20000300000 */
.L_x_21:
[----:B-1----:R-:W-:Y:S05]  /*19b0*/  @P1 BRA `(.L_x_22) ;  /* 0x0000000000081947 */ /* 0x002fea0003800000 */
[----:B------:R-:W1:Y:S02]  /*19c0*/  SYNCS.PHASECHK.TRANS64.TRYWAIT P1, [R3+URZ], R0 ;  /* 0x00000000030075a7 */ /* 0x000e64000802017f */
[----:B-1----:R-:W-:Y:S05]  /*19d0*/  @!P1 BRA `(.L_x_23) ;  /* 0x00000044001c9947 */ /* 0x002fea0003800000 */
.L_x_22:
[----:B------:R-:W-:Y:S05]  /*19e0*/  WARPSYNC.ALL ;  /* 0x0000000000007948 */ /* 0x000fea0003800000 */
[----:B------:R-:W-:Y:S01]  /*19f0*/  ULEA UR8, UR43, UR47, 0x9 ;  /* 0x0000002f2b087291 */ /* 0x000fe2000f8e483f */
[----:B------:R-:W-:Y:S01]  /*1a00*/  WARPGROUP.ARRIVE ;  /* 0x00000000000079c5 */ /* 0x000fe20000000000 */
[----:B------:R-:W-:Y:S01]  /*1a10*/  ULEA UR9, UR43, UR48, 0x9 ;  /* 0x000000302b097291 */ /* 0x000fe2000f8e483f */
[----:B01----:R-:W-:Y:S01]  /*1a20*/  IMAD.U32 R0, RZ, RZ, UR45 ;  /* 0x0000002dff007e24 */ /* 0x003fe2000f8e00ff */
[----:B------:R-:W-:Y:S01]  /*1a30*/  UMOV UR5, 0x40000040 ;  /* 0x4000004000057882 */ /* 0x000fe20000000000 */
[----:B------:R-:W-:-:S02]  /*1a40*/  UMOV UR7, 0x40000040 ;  /* 0x4000004000077882 */ /* 0x000fc40000000000 */
[----:B------:R-:W-:Y:S01]  /*1a50*/  UMOV UR4, UR8 ;  /* 0x0000000800047c82 */ /* 0x000fe20008000000 */
[----:B------:R-:W-:Y:S01]  /*1a60*/  ISETP.GE.AND P1, PT, R0, 0x1, PT ;  /* 0x000000010000780c */ /* 0x000fe20003f26270 */
[----:B------:R-:W-:Y:S02]  /*1a70*/  UMOV UR6, UR9 ;  /* 0x0000000900067c82 */ /* 0x000fe40008000000 */
[----:B------:R-:W-:Y:S01]  /*1a80*/  HGMMA.64x64x16.F32.BF16 R24, gdesc[UR4], RZ, !UPT, gsb0 ;  /* 0x00e00000041879f0 */ /* 0x000fe2000c0018ff */
[----:B------:R-:W-:Y:S02]  /*1a90*/  UIADD3 UR4, UR8, 0x2, URZ ;  /* 0x0000000208047890 */ /* 0x000fe4000fffe03f */
[----:B------:R-:W-:Y:S01]  /*1aa0*/  UIADD3 UR6, UR9, 0x2, URZ ;  /* 0x0000000209067890 */ /* 0x000fe2000fffe03f */
[----:B------:R-:W-:Y:S01]  /*1ab0*/  UMOV UR5, 0x40000040 ;  /* 0x4000004000057882 */ /* 0x000fe20000000000 */
[----:B------:R-:W-:Y:S01]  /*1ac0*/  UMOV UR7, 0x40000040 ;  /* 0x4000004000077882 */ /* 0x000fe20000000000 */
[----:B------:R-:W-:-:S02]  /*1ad0*/  WARPGROUP.DEPBAR.LE gsb0, 0x0 ;  /* 0x00008000000079c5 */ /* 0x000fc40000010000 */
[----:B------:R-:W-:-:S06]  /*1ae0*/  WARPGROUP.ARRIVE ;  /* 0x00000000000079c5 */ /* 0x000fcc0000000000 */
[----:B------:R-:W-:Y:S01]  /*1af0*/  HGMMA.64x64x16.F32.BF16 R24, gdesc[UR4], R24, gsb0 ;  /* 0x00e00000041879f0 */ /* 0x000fe20008001818 */
[----:B------:R-:W-:Y:S02]  /*1b00*/  UIADD3 UR4, UR8, 0x4, URZ ;  /* 0x0000000408047890 */ /* 0x000fe4000fffe03f */
[----:B------:R-:W-:Y:S01]  /*1b10*/  UIADD3 UR6, UR9, 0x4, URZ ;  /* 0x0000000409067890 */ /* 0x000fe2000fffe03f */
[----:B------:R-:W-:Y:S01]  /*1b20*/  UMOV UR5, 0x40000040 ;  /* 0x4000004000057882 */ /* 0x000fe20000000000 */
[----:B------:R-:W-:Y:S01]  /*1b30*/  UMOV UR7, 0x40000040 ;  /* 0x4000004000077882 */ /* 0x000fe20000000000 */
[----:B------:R-:W-:Y:S02]  /*1b40*/  WARPGROUP.DEPBAR.LE gsb0, 0x0 ;  /* 0x00008000000079c5 */ /* 0x000fe40000010000 */
        /* <DEDUP_REMOVED lines=8> */
[----:B------:R-:W-:Y:S03]  /*1bd0*/  HGMMA.64x64x16.F32.BF16 R24, gdesc[UR4], R24, gsb0 ;  /* 0x00e00000041879f0 */ /* 0x000fe60008001818 */
[----:B------:R-:W-:Y:S02]  /*1be0*/  WARPGROUP.DEPBAR.LE gsb0, 0x0 ;  /* 0x00008000000079c5 */ /* 0x000fe40000010000 */
[----:B------:R-:W-:Y:S05]  /*1bf0*/  @!P1 BRA `(.L_x_24) ;  /* 0x0000000400189947 */ /* 0x000fea0003800000 */
[----:B------:R-:W-:Y:S01]  /*1c00*/  UIADD3 UR4, UR43, 0x1, URZ ;  /* 0x000000012b047890 */ /* 0x000fe2000fffe03f */
[----:B------:R-:W-:Y:S02]  /*1c10*/  IMAD.U32 R0, RZ, RZ, UR45 ;  /* 0x0000002dff007e24 */ /* 0x000fe4000f8e00ff */
[----:B------:R-:W-:Y:S01]  /*1c20*/  IMAD.U32 R3, RZ, RZ, UR43 ;  /* 0x0000002bff037e24 */ /* 0x000fe2000f8e00ff */
[----:B------:R-:W-:-:S04]  /*1c30*/  UISETP.NE.AND UP0, UPT, UR4, 0x4, UPT ;  /* 0x000000040400788c */ /* 0x000fc8000bf05270 */
[----:B------:R-:W-:Y:S02]  /*1c40*/  USEL UR5, URZ, 0x1, UP0 ;  /* 0x000000013f057887 */ /* 0x000fe40008000000 */
[----:B------:R-:W-:Y:S02]  /*1c50*/  USEL UR8, UR4, URZ, UP0 ;  /* 0x0000003f04087287 */ /* 0x000fe40008000000 */
[----:B------:R-:W-:-:S06]  /*1c60*/  ULOP3.LUT UR5, UR46, UR5, URZ, 0x3c, !UPT ;  /* 0x000000052e057292 */ /* 0x000fcc000f8e3c3f */
[----:B------:R-:W-:-:S07]  /*1c70*/  IMAD.U32 R6, RZ, RZ, UR5 ;  /* 0x00000005ff067e24 */ /* 0x000fce000f8e00ff */
.L_x_31:
[----:B------:R-:W-:Y:S05]  /*1c80*/  @!P0 BRA `(.L_x_25) ;  /* 0x0000000000048947 */ /* 0x000fea0003800000 */
[----:B------:R-:W-:Y:S01]  /*1c90*/  BPT.TRAP 0x1 ;  /* 0x000000040000795c */ /* 0x000fe20000300000 */
.L_x_25:
[----:B------:R-:W-:Y:S01]  /*1ca0*/  ULEA UR4, UR8, UR42, 0x3 ;  /* 0x0000002a08047291 */ /* 0x000fe2000f8e183f */
[----:B------:R-:W-:-:S08]  /*1cb0*/  SHF.L.U32 R4, R6, 0x1f, RZ ;  /* 0x0000001f06047819 */ /* 0x000fd000000006ff */
[----:B------:R0:W1:Y:S01]  /*1cc0*/  SYNCS.PHASECHK.TRANS64.TRYWAIT P1, [UR4], R4 ;  /* 0x00000004ff0075a7 */ /* 0x0000620008020144 */
[----:B------:R-:W-:Y:S05]  /*1cd0*/  @!P0 BRA `(.L_x_26) ;  /* 0x0000000000048947 */ /* 0x000fea0003800000 */
[----:B------:R-:W-:Y:S01]  /*1ce0*/  BPT.TRAP 0x1 ;  /* 0x000000040000795c */ /* 0x000fe20000300000 */
.L_x_26:
[----:B-1----:R-:W-:Y:S05]  /*1cf0*/  @P1 BRA `(.L_x_27) ;  /* 0x0000000000081947 */ /* 0x002fea0003800000 */
[----:B------:R-:W1:Y:S02]  /*1d00*/  SYNCS.PHASECHK.TRANS64.TRYWAIT P1, [UR4], R4 ;  /* 0x00000004ff0075a7 */ /* 0x000e640008020144 */
[----:B-1----:R-:W-:Y:S05]  /*1d10*/  @!P1 BRA `(.L_x_28) ;  /* 0x0000004000609947 */ /* 0x002fea0003800000 */
.L_x_27:
[----:B------:R-:W-:Y:S01]  /*1d20*/  ULEA UR9, UR8, UR47, 0x9 ;  /* 0x0000002f08097291 */ /* 0x000fe2000f8e483f */
[----:B------:R-:W-:Y:S01]  /*1d30*/  WARPGROUP.ARRIVE ;  /* 0x00000000000079c5 */ /* 0x000fe20000000000 */
[----:B------:R-:W-:Y:S01]  /*1d40*/  ULEA UR10, UR8, UR48, 0x9 ;  /* 0x00000030080a7291 */ /* 0x000fe2000f8e483f */
[----:B------:R-:W-:Y:S01]  /*1d50*/  UMOV UR5, 0x40000040 ;  /* 0x4000004000057882 */ /* 0x000fe20000000000 */
[----:B------:R-:W-:-:S03]  /*1d60*/  UMOV UR7, 0x40000040 ;  /* 0x4000004000077882 */ /* 0x000fc60000000000 */
[----:B------:R-:W-:Y:S02]  /*1d70*/  UMOV UR4, UR9 ;  /* 0x0000000900047c82 */ /* 0x000fe40008000000 */
[----:B------:R-:W-:Y:S02]  /*1d80*/  UMOV UR6, UR10 ;  /* 0x0000000a00067c82 */ /* 0x000fe40008000000 */
[----:B------:R-:W-:Y:S01]  /*1d90*/  HGMMA.64x64x16.F32.BF16 R24, gdesc[UR4], R24, gsb0 ;  /* 0x00e00000041879f0 */ /* 0x000fe20008001818 */
        /* <DEDUP_REMOVED lines=23> */
[----:B------:R-:W-:Y:S01]  /*1f10*/  BPT.TRAP 0x1 ;  /* 0x000000040000795c */ /* 0x000fe20000300000 */
.L_x_29:
[----:B------:R-:W-:Y:S01]  /*1f20*/  ISETP.NE.AND P1, PT, R65, RZ, PT ;  /* 0x000000ff4100720c */ /* 0x000fe20003f25270 */
[----:B------:R-:W-:-:S12]  /*1f30*/  UISETP.GT.U32.AND UP0, UPT, UR36, 0x1, UPT ;  /* 0x000000012400788c */ /* 0x000fd8000bf04070 */
[----:B01----:R-:W-:-:S05]  /*1f40*/  @P1 LEA R4, R3, UR42, 0x3 ;  /* 0x0000002a03041c11 */ /* 0x003fca000f8e18ff */
[----:B------:R-:W-:-:S05]  /*1f50*/  @P1 VIADD R5, R4, 0x20 ;  /* 0x0000002004051836 */ /* 0x000fca0000000000 */
[----:B------:R-:W-:-:S04]  /*1f60*/  @P1 PRMT R5, R22, 0x654, R5 ;  /* 0x0000065416051816 */ /* 0x000fc80000000005 */
[----:B------:R0:W-:Y:S01]  /*1f70*/  @P1 SYNCS.ARRIVE.TRANS64.RED.A1T0 RZ, [R5+URZ], RZ ;  /* 0x000000ff05ff19a7 */ /* 0x0001e2000810043f */
[----:B------:R-:W-:-:S13]  /*1f80*/  PLOP3.LUT P1, PT, PT, PT, UP0, 0x80, 0x0 ;  /* 0x000000000000781c */ /* 0x000fda0003f2f008 */
[----:B0-----:R-:W-:Y:S05]  /*1f90*/  @P1 BRA `(.L_x_30) ;  /* 0x0000000000041947 */ /* 0x001fea0003800000 */
[----:B------:R-:W-:Y:S01]  /*1fa0*/  BPT.TRAP 0x1 ;  /* 0x000000040000795c */ /* 0x000fe20000300000 */
.L_x_30:
[----:B------:R-:W-:Y:S01]  /*1fb0*/  UIADD3 UR8, UR8, 0x1, URZ ;  /* 0x0000000108087890 */ /* 0x000fe2000fffe03f */
[C---:B------:R-:W-:Y:S01]  /*1fc0*/  ISETP.GT.AND P2, PT, R0.reuse, 0x1, PT ;  /* 0x000000010000780c */ /* 0x040fe20003f44270 */
[----:B------:R-:W-:Y:S02]  /*1fd0*/  VIADD R3, R3, 0x1 ;  /* 0x0000000103037836 */ /* 0x000fe40000000000 */
[----:B------:R-:W-:Y:S01]  /*1fe0*/  UISETP.NE.AND UP0, UPT, UR8, 0x4, UPT ;  /* 0x000000040800788c */ /* 0x000fe2000bf05270 */
[----:B------:R-:W-:Y:S02]  /*1ff0*/  VIADD R0, R0, 0xffffffff ;  /* 0xffffffff00007836 */ /* 0x000fe40000000000 */
[C---:B------:R-:W-:Y:S01]  /*2000*/  ISETP.NE.AND P1, PT, R3.reuse, 0x4, PT ;  /* 0x000000040300780c */ /* 0x040fe20003f25270 */
[----:B------:R-:W-:Y:S02]  /*2010*/  USEL UR4, URZ, 0x1, UP0 ;  /* 0x000000013f047887 */ /* 0x000fe40008000000 */
[----:B------:R-:W-:Y:S01]  /*2020*/  USEL UR8, UR8, URZ, UP0 ;  /* 0x0000003f08087287 */ /* 0x000fe20008000000 */
[----:B------:R-:W-:-:S03]  /*2030*/  SEL R3, R3, RZ, P1 ;  /* 0x000000ff03037207 */ /* 0x000fc60000800000 */
[----:B------:R-:W-:Y:S01]  /*2040*/  LOP3.LUT R6, R6, UR4, RZ, 0x3c, !PT ;  /* 0x0000000406067c12 */ /* 0x000fe2000f8e3cff */
[----:B------:R-:W-:Y:S07]  /*2050*/  @P2 BRA `(.L_x_31) ;  /* 0xfffffffc00082947 */ /* 0x000fee000383ffff */
.L_x_24:
[----:B------:R-:W0:Y:S01]  /*2060*/  LDC R0, c[0x0][0x28c] ;  /* 0x0000a300ff007b82 */ /* 0x000e220000000800 */
[----:B------:R1:W-:Y:S01]  /*2070*/  SYNCS.ARRIVE.TRANS64.A1T0 RZ, [R61+UR44], RZ ;  /* 0x000000ff3dff79a7 */ /* 0x0003e2000810002c */
[----:B0-----:R-:W-:-:S13]  /*2080*/  ISETP.GE.AND P1, PT, R0, 0x1, PT ;  /* 0x000000010000780c */ /* 0x001fda0003f26270 */
[----:B-1----:R-:W-:Y:S05]  /*2090*/  @!P1 BRA `(.L_x_32) ;  /* 0x0000000000409947 */ /* 0x002fea0003800000 */
[----:B------:R-:W-:Y:S05]  /*20a0*/  @!P0 BRA `(.L_x_33) ;  /* 0x0000000000048947 */ /* 0x000fea0003800000 */
[----:B------:R-:W-:Y:S01]  /*20b0*/  BPT.TRAP 0x1 ;  /* 0x000000040000795c */ /* 0x000fe20000300000 */
.L_x_33:
[----:B------:R-:W-:Y:S01]  /*20c0*/  ISETP.NE.AND P0, PT, R65, RZ, PT ;  /* 0x000000ff4100720c */ /* 0x000fe20003f05270 */
[----:B------:R-:W-:-:S12]  /*20d0*/  IMAD.U32 R3, RZ, RZ, UR42 ;  /* 0x0000002aff037e24 */ /* 0x000fd8000f8e00ff */
[----:B------:R-:W-:-:S05]  /*20e0*/  VOTEU.ANY UP0, P0 ;  /* 0x00000000003f7886 */ /* 0x000fca0000000100 */
[----:B------:R-:W-:Y:S02]  /*20f0*/  @UP0 UIADD3 UR4, UR45, UR43, URZ ;  /* 0x0000002b2d040290 */ /* 0x000fe4000fffe03f */
[----:B------:R-:W-:-:S04]  /*2100*/  UISETP.GT.U32.AND UP0, UPT, UR36, 0x1, UPT ;  /* 0x000000012400788c */ /* 0x000fc8000bf04070 */
[----:B------:R-:W-:-:S04]  /*2110*/  IMAD.U32 R0, RZ, RZ, UR4 ;  /* 0x00000004ff007e24 */ /* 0x000fc8000f8e00ff */
[----:B------:R-:W-:-:S05]  /*2120*/  @P0 IMAD.SHL.U32 R0, R0, 0x8, RZ ;  /* 0x0000000800000824 */ /* 0x000fca00078e00ff */
[----:B------:R-:W-:-:S04]  /*2130*/  @P0 LOP3.LUT R0, R0, 0x18, RZ, 0xc0, !PT ;  /* 0x0000001800000812 */ /* 0x000fc800078ec0ff */
[----:B------:R-:W-:-:S04]  /*2140*/  @P0 IADD3 R3, R3, 0x20, R0 ;  /* 0x0000002003030810 */ /* 0x000fc80007ffe000 */
[----:B------:R-:W-:-:S04]  /*2150*/  @P0 PRMT R3, R22, 0x654, R3 ;  /* 0x0000065416030816 */ /* 0x000fc80000000003 */
[----:B------:R0:W-:Y:S01]  /*2160*/  @P0 SYNCS.ARRIVE.TRANS64.RED.A1T0 RZ, [R3+URZ], RZ ;  /* 0x000000ff03ff09a7 */ /* 0x0001e2000810043f */
[----:B------:R-:W-:-:S13]  /*2170*/  PLOP3.LUT P0, PT, PT, PT, UP0, 0x80, 0x0 ;  /* 0x000000000000781c */ /* 0x000fda0003f0f008 */
[----:B0-----:R-:W-:Y:S05]  /*2180*/  @P0 BRA `(.L_x_32) ;  /* 0x0000000000040947 */ /* 0x001fea0003800000 */
[----:B------:R-:W-:Y:S01]  /*2190*/  BPT.TRAP 0x1 ;  /* 0x000000040000795c */ /* 0x000fe20000300000 */
.L_x_32:
[----:B------:R-:W-:Y:S01]  /*21a0*/  SHF.L.U32 R3, R70, 0x1f, RZ ;  /* 0x0000001f46037819 */ /* 0x000fe200000006ff */
[----:B------:R-:W-:Y:S01]  /*21b0*/  UIADD3 UR43, UR41, UR43, URZ ;  /* 0x0000002b292b7290 */ /* 0x000fe2000fffe03f */
[----:B------:R-:W0:Y:S01]  /*21c0*/  LDC R6, c[0x0][0x288] ;  /* 0x0000a200ff067b82 */ /* 0x000e220000000800 */
[----:B------:R-:W-:Y:S02]  /*21d0*/  IMAD.SHL.U32 R8, R57, 0x2, RZ ;  /* 0x0000000239087824 */ /* 0x000fe400078e00ff */
[----:B------:R-:W-:Y:S02]  /*21e0*/  USHF.R.U32.HI UR4, URZ, 0x2, UR43 ;  /* 0x000000023f047899 */ /* 0x000fe4000801162b */
[----:B------:R-:W-:Y:S01]  /*21f0*/  UISETP.GT.U32.AND UP0, UPT, UR43, 0x3, UPT ;  /* 0x000000032b00788c */ /* 0x000fe2000bf04070 */
[----:B------:R-:W-:Y:S01]  /*2200*/  SHF.R.S32.HI R9, RZ, 0x1f, R8 ;  /* 0x0000001fff097819 */ /* 0x000fe20000011408 */
[----:B------:R-:W-:Y:S01]  /*2210*/  ULOP3.LUT UR4, UR4, 0x1, URZ, 0xc0, !UPT ;  /* 0x0000000104047892 */ /* 0x000fe2000f8ec03f */
[----:B------:R-:W1:Y:S01]  /*2220*/  SYNCS.PHASECHK.TRANS64.TRYWAIT P0, [R60+UR49+0x10], R3 ;  /* 0x000010033c0075a7 */ /* 0x000e620008000171 */
[----:B------:R-:W-:-:S02]  /*2230*/  UISETP.LT.U32.AND UP0, UPT, UR41, 0x4, UP0 ;  /* 0x000000042900788c */ /* 0x000fc40008701070 */
[----:B------:R-:W-:Y:S02]  /*2240*/  UISETP.NE.U32.AND UP1, UPT, UR4, 0x1, UPT ;  /* 0x000000010400788c */ /* 0x000fe4000bf25070 */
[----:B------:R-:W-:Y:S02]  /*2250*/  USEL UR5, URZ, 0x1, !UP0 ;  /* 0x000000013f057887 */ /* 0x000fe4000c000000 */
[----:B------:R-:W-:Y:S02]  /*2260*/  UISETP.GT.U32.AND UP1, UPT, UR41, 0x3, !UP1 ;  /* 0x000000032900788c */ /* 0x000fe4000cf24070 */
[----:B------:R-:W-:Y:S02]  /*2270*/  ULOP3.LUT UR43, UR43, 0x3, URZ, 0xc0, !UPT ;  /* 0x000000032b2b7892 */ /* 0x000fe4000f8ec03f */
[----:B------:R-:W-:-:S04]  /*2280*/  USEL UR4, URZ, 0x1, !UP1 ;  /* 0x000000013f047887 */ /* 0x000fc8000c800000 */
[----:B------:R-:W-:Y:S01]  /*2290*/  ULOP3.LUT UR46, UR4, UR46, UR5, 0x96, !UPT ;  /* 0x0000002e042e7292 */ /* 0x000fe2000f8e9605 */
[----:B01----:R-:W-:Y:S11]  /*22a0*/  @!P0 BRA `(.L_x_34) ;  /* 0x0000003c00148947 */ /* 0x003ff60003800000 */
.L_x_124:
[----:B------:R-:W-:Y:S01]  /*22b0*/  IMAD.SHL.U32 R7, R18, 0x40, RZ ;  /* 0x0000004012077824 */ /* 0x000fe200078e00ff */
[----:B------:R-:W-:Y:S01]  /*22c0*/  ULDC UR6, c[0x0][0x284] ;  /* 0x0000a10000067ab9 */ /* 0x000fe20000000800 */
[----:B------:R-:W-:Y:S01]  /*22d0*/  IMAD.SHL.U32 R14, R2, 0x40, RZ ;  /* 0x00000040020e7824 */ /* 0x000fe200078e00ff */
[----:B------:R-:W-:Y:S01]  /*22e0*/  SHF.R.S32.HI R11, RZ, 0x1f, R19 ;  /* 0x0000001fff0b7819 */ /* 0x000fe20000011413 */
[----:B------:R-:W-:Y:S01]  /*22f0*/  ULDC.64 UR4, c[0x0][0x5d0] ;  /* 0x0001740000047ab9 */ /* 0x000fe20000000a00 */
[----:B------:R-:W-:Y:S01]  /*2300*/  ISETP.GE.AND P0, PT, R7, UR6, PT ;  /* 0x0000000607007c0c */ /* 0x000fe2000bf06270 */
[----:B0-----:R-:W-:Y:S01]  /*2310*/  IMAD.WIDE.U32 R2, R19, UR4, R8 ;  /* 0x0000000413027c25 */ /* 0x001fe2000f8e0008 */
[----:B------:R-:W-:Y:S02]  /*2320*/  SHF.R.S32.HI R15, RZ, 0x1f, R14 ;  /* 0x0000001fff0f7819 */ /* 0x000fe4000001140e */
[C---:B------:R-:W-:Y:S01]  /*2330*/  ISETP.GE.OR P0, PT, R14.reuse, R6, P0 ;  /* 0x000000060e00720c */ /* 0x040fe20000706670 */
[----:B------:R-:W-:Y:S01]  /*2340*/  IMAD R0, R11, UR4, RZ ;  /* 0x000000040b007c24 */ /* 0x000fe2000f8e02ff */
[----:B------:R-:W-:-:S03]  /*2350*/  IADD3 R4, P1, R14, R2, RZ ;  /* 0x000000020e047210 */ /* 0x000fc60007f3e0ff */
[----:B------:R-:W-:-:S05]  /*2360*/  IMAD R5, R19, UR5, R0 ;  /* 0x0000000513057c24 */ /* 0x000fca000f8e0200 */
[----:B------:R-:W-:-:S03]  /*2370*/  IADD3.X R5, R15, R3, R5, P1, !PT ;  /* 0x000000030f057210 */ /* 0x000fc60000ffe405 */
[----:B------:R-:W-:Y:S05]  /*2380*/  @P0 BRA `(.L_x_35) ;  /* 0x0000002000b40947 */ /* 0x000fea0003800000 */
[----:B------:R-:W0:Y:S01]  /*2390*/  LDC.64 R72, c[0x0][0x5c8] ;  /* 0x00017200ff487b82 */ /* 0x000e220000000a00 */
[----:B-----5:R-:W-:Y:S01]  /*23a0*/  FSETP.NEU.AND P0, PT, R56, RZ, PT ;  /* 0x000000ff3800720b */ /* 0x020fe20003f0d000 */
[----:B------:R-:W-:Y:S01]  /*23b0*/  IMAD R3, R57, -0x2, R6 ;  /* 0xfffffffe39037824 */ /* 0x000fe200078e0206 */
[----:B------:R-:W-:Y:S01]  /*23c0*/  BSSY B0, `(.L_x_35) ;  /* 0x0000229000007945 */ /* 0x000fe20003800000 */
[----:B------:R-:W-:-:S04]  /*23d0*/  IMAD.WIDE R66, R18, 0x40, R58 ;  /* 0x0000004012427825 */ /* 0x000fc800078e023a */
[----:B------:R-:W-:Y:S02]  /*23e0*/  IMAD.IADD R2, R3, 0x1, -R14 ;  /* 0x0000000103027824 */ /* 0x000fe400078e0a0e */
[----:B------:R-:W-:-:S03]  /*23f0*/  IMAD.IADD R0, R64, 0x1, -R7 ;  /* 0x0000000140007824 */ /* 0x000fc600078e0a07 */
[----:B------:R-:W-:-:S04]  /*2400*/  ISETP.GT.AND P2, PT, R2, RZ, PT ;  /* 0x000000ff0200720c */ /* 0x000fc80003f44270 */
[----:B------:R-:W-:Y:S01]  /*2410*/  ISETP.GT.AND P1, PT, R0, RZ, P2 ;  /* 0x000000ff0000720c */ /* 0x000fe20001724270 */
[-C--:B0-----:R-:W-:Y:S02]  /*2420*/  IMAD R3, R67, R72.reuse, RZ ;  /* 0x0000004843037224 */ /* 0x081fe400078e02ff */
[----:B------:R-:W-:-:S04]  /*2430*/  IMAD.WIDE.U32 R68, R66, R72, R4 ;  /* 0x0000004842447225 */ /* 0x000fc800078e0004 */
[----:B------:R-:W-:-:S04]  /*2440*/  IMAD R3, R66, R73, R3 ;  /* 0x0000004942037224 */ /* 0x000fc800078e0203 */
[----:B------:R-:W-:Y:S01]  /*2450*/  IMAD.IADD R81, R69, 0x1, R3 ;  /* 0x0000000145517824 */ /* 0x000fe200078e0203 */
[----:B------:R-:W-:Y:S06]  /*2460*/  @!P0 BRA `(.L_x_36) ;  /* 0x0000001400e88947 */ /* 0x000fec0003800000 */
[----:B------:R-:W0:Y:S01]  /*2470*/  LDC.64 R74, c[0x0][0x5b8] ;  /* 0x00016e00ff4a7b82 */ /* 0x000e220000000a00 */
[----:B------:R-:W-:-:S07]  /*2480*/  ULDC.64 UR4, c[0x0][0x5c0] ;  /* 0x0001700000047ab9 */ /* 0x000fce0000000a00 */
[----:B------:R-:W1:Y:S08]  /*2490*/  LDC.64 R76, c[0x0][0x5b0] ;  /* 0x00016c00ff4c7b82 */ /* 0x000e700000000a00 */
[----:B------:R-:W2:Y:S01]  /*24a0*/  LDC.64 R78, c[0x0][0x5a8] ;  /* 0x00016a00ff4e7b82 */ /* 0x000ea20000000a00 */
[-C--:B0-----:R-:W-:Y:S02]  /*24b0*/  IMAD R6, R11, R74.reuse, RZ ;  /* 0x0000004a0b067224 */ /* 0x081fe400078e02ff */
[----:B------:R-:W-:-:S04]  /*24c0*/  IMAD.WIDE.U32 R4, R19, R74, R8 ;  /* 0x0000004a13047225 */ /* 0x000fc800078e0008 */
[----:B------:R-:W-:Y:S01]  /*24d0*/  IMAD R69, R19, R75, R6 ;  /* 0x0000004b13457224 */ /* 0x000fe200078e0206 */
[----:B------:R-:W-:Y:S01]  /*24e0*/  IADD3 R10, P0, R14, R4, RZ ;  /* 0x000000040e0a7210 */ /* 0x000fe20007f1e0ff */
[----:B-1----:R-:W-:-:S03]  /*24f0*/  IMAD R3, R67, R76, RZ ;  /* 0x0000004c43037224 */ /* 0x002fc600078e02ff */
[----:B------:R-:W-:Y:S01]  /*2500*/  IADD3.X R11, R15, R5, R69, P0, !PT ;  /* 0x000000050f0b7210 */ /* 0x000fe200007fe445 */
[C---:B------:R-:W-:Y:S02]  /*2510*/  IMAD R71, R66.reuse, R77, R3 ;  /* 0x0000004d42477224 */ /* 0x040fe400078e0203 */
[----:B------:R-:W-:-:S04]  /*2520*/  IMAD.WIDE.U32 R4, R66, R76, R10 ;  /* 0x0000004c42047225 */ /* 0x000fc800078e000a */
[----:B------:R-:W-:Y:S01]  /*2530*/  IMAD.IADD R3, R5, 0x1, R71 ;  /* 0x0000000105037824 */ /* 0x000fe200078e0247 */
[----:B--2---:R-:W-:-:S04]  /*2540*/  LEA R12, P0, R4, R78, 0x1 ;  /* 0x0000004e040c7211 */ /* 0x004fc800078008ff */
[----:B------:R-:W-:-:S05]  /*2550*/  LEA.HI.X R13, R4, R79, R3, 0x1, P0 ;  /* 0x0000004f040d7211 */ /* 0x000fca00000f0c03 */
[----:B------:R0:W2:Y:S01]  /*2560*/  @P1 LDG.E.LTC128B.U16 R3, desc[UR52][R12.64] ;  /* 0x000000340c031981 */ /* 0x0000a2000c1e1520 */
[----:B------:R-:W-:Y:S01]  /*2570*/  IMAD.WIDE.U32 R4, R66, R76, R14 ;  /* 0x0000004c42047225 */ /* 0x000fe200078e000e */
[----:B------:R-:W-:Y:S02]  /*2580*/  BSSY B1, `(.L_x_37) ;  /* 0x0000014000017945 */ /* 0x000fe40003800000 */
[----:B------:R-:W-:-:S04]  /*2590*/  IADD3 R20, P0, R8, R4, RZ ;  /* 0x0000000408147210 */ /* 0x000fc80007f1e0ff */
[----:B------:R-:W-:Y:S01]  /*25a0*/  IADD3.X R21, R9, R71, R5, P0, !PT ;  /* 0x0000004709157210 */ /* 0x000fe200007fe405 */
[----:B0-----:R-:W-:Y:S01]  /*25b0*/  IMAD.SHL.U32 R12, R76, 0x8, RZ ;  /* 0x000000084c0c7824 */ /* 0x001fe200078e00ff */
[----:B------:R-:W-:Y:S02]  /*25c0*/  LEA R6, P0, R68, UR4, 0x1 ;  /* 0x0000000444067c11 */ /* 0x000fe4000f8008ff */
[----:B------:R-:W-:Y:S01]  /*25d0*/  SHF.L.U64.HI R13, R76, 0x3, R77 ;  /* 0x000000034c0d7819 */ /* 0x000fe2000001024d */
[----:B------:R-:W-:-:S04]  /*25e0*/  IMAD.WIDE.U32 R20, R19, R74, R20 ;  /* 0x0000004a13147225 */ /* 0x000fc800078e0014 */
[----:B------:R-:W-:Y:S01]  /*25f0*/  IMAD.IADD R5, R69, 0x1, R21 ;  /* 0x0000000145057824 */ /* 0x000fe200078e0215 */
[----:B------:R-:W-:-:S04]  /*2600*/  LEA R4, P4, R20, R78, 0x1 ;  /* 0x0000004e14047211 */ /* 0x000fc800078808ff */
[----:B------:R-:W-:Y:S01]  /*2610*/  LEA.HI.X R5, R20, R79, R5, 0x1, P4 ;  /* 0x0000004f14057211 */ /* 0x000fe200020f0c05 */
[----:B--2---:R-:W-:-:S04]  /*2620*/  IMAD.U32 R7, R3, 0x10000, RZ ;  /* 0x0001000003077824 */ /* 0x004fc800078e00ff */
[----:B------:R-:W-:-:S04]  /*2630*/  FMUL R7, R7, R56 ;  /* 0x0000003807077220 */ /* 0x000fc80000400000 */
[----:B------:R-:W-:Y:S01]  /*2640*/  FFMA R24, R24, R23, R7 ;  /* 0x0000001718187223 */ /* 0x000fe20000000007 */
[----:B------:R-:W-:Y:S02]  /*2650*/  LEA.HI.X R7, R68, UR5, R81, 0x1, P0 ;  /* 0x0000000544077c11 */ /* 0x000fe400080f0c51 */
[----:B------:R-:W-:Y:S02]  /*2660*/  ISETP.GT.AND P0, PT, R2, 0x1, PT ;  /* 0x000000010200780c */ /* 0x000fe40003f04270 */
[----:B------:R-:W-:Y:S02]  /*2670*/  F2FP.BF16.F32.PACK_AB R24, RZ, R24 ;  /* 0x00000018ff18723e */ /* 0x000fe400000010ff */
[----:B------:R-:W-:-:S03]  /*2680*/  ISETP.GT.AND P3, PT, R0, RZ, P0 ;  /* 0x000000ff0000720c */ /* 0x000fc60000764270 */
[----:B------:R0:W-:Y:S10]  /*2690*/  @P1 STG.E.U16 desc[UR52][R6.64], R24 ;  /* 0x0000001806001986 */ /* 0x0001f4000c101534 */
[----:B------:R-:W-:Y:S05]  /*26a0*/  @!P3 BRA `(.L_x_38) ;  /* 0x000000000004b947 */ /* 0x000fea0003800000 */
[----:B------:R1:W5:Y:S02]  /*26b0*/  LDG.E.LTC128B.U16 R3, desc[UR52][R4.64+0x2] ;  /* 0x0000023404037981 */ /* 0x000364000c1e1520 */
.L_x_38:
[----:B------:R-:W-:Y:S05]  /*26c0*/  BSYNC B1 ;  /* 0x0000000000017941 */ /* 0x000fea0003800000 */
.L_x_37:
[----:B------:R-:W-:Y:S01]  /*26d0*/  IMAD.WIDE.U32 R66, R66, R76, R12 ;  /* 0x0000004c42427225 */ /* 0x000fe200078e000c */
[----:B------:R-:W-:Y:S02]  /*26e0*/  ISETP.GT.AND P2, PT, R0, 0x8, P2 ;  /* 0x000000080000780c */ /* 0x000fe40001744270 */
[C---:B-----5:R-:W-:Y:S01]  /*26f0*/  PRMT R18, R3.reuse, 0x7610, R18 ;  /* 0x0000761003127816 */ /* 0x060fe20000000012 */
[----:B------:R-:W-:Y:S01]  /*2700*/  IMAD.U32 R21, R3, 0x10000, RZ ;  /* 0x0001000003157824 */ /* 0x000fe200078e00ff */
[----:B------:R-:W-:Y:S01]  /*2710*/  IADD3 R10, P1, R10, R66, RZ ;  /* 0x000000420a0a7210 */ /* 0x000fe20007f3e0ff */
[----:B------:R-:W-:Y:S02]  /*2720*/  IMAD.IADD R71, R71, 0x1, R67 ;  /* 0x0000000147477824 */ /* 0x000fe400078e0243 */
[----:B------:R-:W-:Y:S02]  /*2730*/  FMUL R12, R21, R56 ;  /* 0x00000038150c7220 */ /* 0x000fe40000400000 */
[----:B------:R-:W-:-:S02]  /*2740*/  IMAD.X R11, R71, 0x1, R11, P1 ;  /* 0x00000001470b7824 */ /* 0x000fc400008e060b */
[----:B------:R-:W-:Y:S01]  /*2750*/  FFMA R25, R25, R23, R12 ;  /* 0x0000001719197223 */ /* 0x000fe2000000000c */
[----:B------:R-:W-:-:S04]  /*2760*/  LEA R12, P1, R10, R78, 0x1 ;  /* 0x0000004e0a0c7211 */ /* 0x000fc800078208ff */
[----:B------:R-:W-:Y:S02]  /*2770*/  F2FP.BF16.F32.PACK_AB R25, RZ, R25 ;  /* 0x00000019ff19723e */ /* 0x000fe400000010ff */
[----:B------:R-:W-:-:S03]  /*2780*/  LEA.HI.X R13, R10, R79, R11, 0x1, P1 ;  /* 0x0000004f0a0d7211 */ /* 0x000fc600008f0c0b */
[----:B------:R2:W-:Y:S04]  /*2790*/  @P3 STG.E.U16 desc[UR52][R6.64+0x2], R25 ;  /* 0x0000021906003986 */ /* 0x0005e8000c101534 */
[----:B------:R-:W3:Y:S01]  /*27a0*/  @P2 LDG.E.LTC128B.U16 R18, desc[UR52][R12.64] ;  /* 0x000000340c122981 */ /* 0x000ee2000c1e1520 */
[----:B------:R-:W-:Y:S01]  /*27b0*/  IADD3 R14, P1, P3, R8, R66, R14 ;  /* 0x00000042080e7210 */ /* 0x000fe20007b3e00e */
[----:B------:R-:W-:Y:S01]  /*27c0*/  BSSY B1, `(.L_x_39) ;  /* 0x0000011000017945 */ /* 0x000fe20003800000 */
[C---:B------:R-:W-:Y:S02]  /*27d0*/  SHF.L.U64.HI R11, R72.reuse, 0x4, R73 ;  /* 0x00000004480b7819 */ /* 0x040fe40000010249 */
[----:B------:R-:W-:Y:S02]  /*27e0*/  IADD3.X R15, R9, R71, R15, P1, P3 ;  /* 0x00000047090f7210 */ /* 0x000fe40000fe640f */
[----:B------:R-:W-:-:S02]  /*27f0*/  LEA R10, P1, R72, R6, 0x4 ;  /* 0x00000006480a7211 */ /* 0x000fc400078220ff */
[----:B------:R-:W-:Y:S01]  /*2800*/  ISETP.GT.AND P0, PT, R0, 0x8, P0 ;  /* 0x000000080000780c */ /* 0x000fe20000704270 */
[----:B------:R-:W-:-:S04]  /*2810*/  IMAD.WIDE.U32 R14, R19, R74, R14 ;  /* 0x0000004a130e7225 */ /* 0x000fc800078e000e */
[----:B------:R-:W-:Y:S01]  /*2820*/  IMAD.X R11, R11, 0x1, R7, P1 ;  /* 0x000000010b0b7824 */ /* 0x000fe200008e0607 */
[----:B------:R-:W-:Y:S01]  /*2830*/  LEA R8, P3, R14, R78, 0x1 ;  /* 0x0000004e0e087211 */ /* 0x000fe200078608ff */
[----:B------:R-:W-:-:S05]  /*2840*/  IMAD.IADD R9, R69, 0x1, R15 ;  /* 0x0000000145097824 */ /* 0x000fca00078e020f */
[----:B------:R-:W-:Y:S01]  /*2850*/  LEA.HI.X R9, R14, R79, R9, 0x1, P3 ;  /* 0x0000004f0e097211 */ /* 0x000fe200018f0c09 */
[----:B---3--:R-:W-:-:S04]  /*2860*/  IMAD.U32 R3, R18, 0x10000, RZ ;  /* 0x0001000012037824 */ /* 0x008fc800078e00ff */
[----:B------:R-:W-:-:S04]  /*2870*/  FMUL R3, R3, R56 ;  /* 0x0000003803037220 */ /* 0x000fc80000400000 */
[----:B------:R-:W-:-:S05]  /*2880*/  FFMA R3, R26, R23, R3 ;  /* 0x000000171a037223 */ /* 0x000fca0000000003 */
[----:B------:R-:W-:-:S05]  /*2890*/  F2FP.BF16.F32.PACK_AB R3, RZ, R3 ;  /* 0x00000003ff03723e */ /* 0x000fca00000010ff */
[----:B------:R2:W-:Y:S01]  /*28a0*/  @P2 STG.E.U16 desc[UR52][R10.64], R3 ;  /* 0x000000030a002986 */ /* 0x0005e2000c101534 */
[----:B------:R-:W-:Y:S05]  /*28b0*/  @!P0 BRA `(.L_x_40) ;  /* 0x0000000000048947 */ /* 0x000fea0003800000 */
[----:B------:R3:W5:Y:S02]  /*28c0*/  LDG.E.LTC128B.U16 R18, desc[UR52][R8.64+0x2] ;  /* 0x0000023408127981 */ /* 0x000764000c1e1520 */
.L_x_40:
[----:B------:R-:W-:Y:S05]  /*28d0*/  BSYNC B1 ;  /* 0x0000000000017941 */ /* 0x000fea0003800000 */
.L_x_39:
[----:B--2--5:R-:W-:Y:S01]  /*28e0*/  IMAD.U32 R3, R18, 0x10000, RZ ;  /* 0x0001000012037824 */ /* 0x024fe200078e00ff */
[----:B------:R-:W-:Y:S01]  /*28f0*/  ISETP.GT.AND P1, PT, R2, 0x8, PT ;  /* 0x000000080200780c */ /* 0x000fe20003f24270 */
[----:B------:R-:W-:Y:S02]  /*2900*/  BSSY B1, `(.L_x_41) ;  /* 0x0000008000017945 */ /* 0x000fe40003800000 */
[----:B------:R-:W-:Y:S01]  /*2910*/  FMUL R12, R3, R56 ;  /* 0x00000038030c7220 */ /* 0x000fe20000400000 */
[----:B------:R-:W-:-:S03]  /*2920*/  ISETP.GT.AND P2, PT, R0, RZ, P1 ;  /* 0x000000ff0000720c */ /* 0x000fc60000f44270 */
[----:B------:R-:W-:-:S05]  /*2930*/  FFMA R12, R27, R23, R12 ;  /* 0x000000171b0c7223 */ /* 0x000fca000000000c */
[----:B------:R-:W-:-:S05]  /*2940*/  F2FP.BF16.F32.PACK_AB R12, RZ, R12 ;  /* 0x0000000cff0c723e */ /* 0x000fca00000010ff */
[----:B------:R2:W-:Y:S01]  /*2950*/  @P0 STG.E.U16 desc[UR52][R10.64+0x2], R12 ;  /* 0x0000020c0a000986 */ /* 0x0005e2000c101534 */
[----:B------:R-:W-:Y:S05]  /*2960*/  @!P2 BRA `(.L_x_42) ;  /* 0x000000000004a947 */ /* 0x000fea0003800000 */
[----:B------:R4:W5:Y:S02]  /*2970*/  LDG.E.LTC128B.U16 R18, desc[UR52][R4.64+0x10] ;  /* 0x0000103404127981 */ /* 0x000964000c1e1520 */
.L_x_42:
[----:B------:R-:W-:Y:S05]  /*2980*/  BSYNC B1 ;  /* 0x0000000000017941 */ /* 0x000fea0003800000 */
.L_x_41:
[----:B-----5:R-:W-:Y:S01]  /*2990*/  IMAD.U32 R3, R18, 0x10000, RZ ;  /* 0x0001000012037824 */ /* 0x020fe200078e00ff */
        /* <DEDUP_REMOVED lines=9> */
.L_x_44:
[----:B------:R-:W-:Y:S05]  /*2a30*/  BSYNC B1 ;  /* 0x0000000000017941 */ /* 0x000fea0003800000 */
.L_x_43:
[----:B0----5:R-:W-:Y:S01]  /*2a40*/  IMAD.U32 R3, R18, 0x10000, RZ ;  /* 0x0001000012037824 */ /* 0x021fe200078e00ff */
[----:B------:R-:W-:Y:S01]  /*2a50*/  ISETP.GT.AND P1, PT, R0, 0x8, P1 ;  /* 0x000000080000780c */ /* 0x000fe20000f24270 */
[----:B------:R-:W-:Y:S02]  /*2a60*/  BSSY B1, `(.L_x_45) ;  /* 0x0000007000017945 */ /* 0x000fe40003800000 */
[----:B--2---:R-:W-:-:S04]  /*2a70*/  FMUL R12, R3, R56 ;  /* 0x00000038030c7220 */ /* 0x004fc80000400000 */
[----:B------:R-:W-:-:S05]  /*2a80*/  FFMA R12, R29, R23, R12 ;  /* 0x000000171d0c7223 */ /* 0x000fca000000000c */
[----:B------:R-:W-:-:S05]  /*2a90*/  F2FP.BF16.F32.PACK_AB R12, RZ, R12 ;  /* 0x0000000cff0c723e */ /* 0x000fca00000010ff */
[----:B------:R0:W-:Y:S01]  /*2aa0*/  @P3 STG.E.U16 desc[UR52][R6.64+0x12], R12 ;  /* 0x0000120c06003986 */ /* 0x0001e2000c101534 */
[----:B------:R-:W-:Y:S05]  /*2ab0*/  @!P1 BRA `(.L_x_46) ;  /* 0x0000000000049947 */ /* 0x000fea0003800000 */
[----:B------:R2:W5:Y:S02]  /*2ac0*/  LDG.E.LTC128B.U16 R18, desc[UR52][R8.64+0x10] ;  /* 0x0000103408127981 */ /* 0x000564000c1e1520 */
.L_x_46:
[----:B------:R-:W-:Y:S05]  /*2ad0*/  BSYNC B1 ;  /* 0x0000000000017941 */ /* 0x000fea0003800000 */
.L_x_45:
[----:B-----5:R-:W-:Y:S01]  /*2ae0*/  IMAD.U32 R3, R18, 0x10000, RZ ;  /* 0x0001000012037824 */ /* 0x020fe200078e00ff */
[----:B------:R-:W-:Y:S01]  /*2af0*/  ISETP.GT.AND P0, PT, R0, 0x8, P0 ;  /* 0x000000080000780c */ /* 0x000fe20000704270 */
[----:B------:R-:W-:Y:S02]  /*2b00*/  BSSY B1, `(.L_x_47) ;  /* 0x0000007000017945 */ /* 0x000fe40003800000 */
[----:B------:R-:W-:-:S04]  /*2b10*/  FMUL R3, R3, R56 ;  /* 0x0000003803037220 */ /* 0x000fc80000400000 */
[----:B------:R-:W-:-:S05]  /*2b20*/  FFMA R3, R30, R23, R3 ;  /* 0x000000171e037223 */ /* 0x000fca0000000003 */
[----:B------:R-:W-:-:S05]  /*2b30*/  F2FP.BF16.F32.PACK_AB R3, RZ, R3 ;  /* 0x00000003ff03723e */ /* 0x000fca00000010ff */
[----:B------:R0:W-:Y:S01]  /*2b40*/  @P1 STG.E.U16 desc[UR52][R10.64+0x10], R3 ;  /* 0x000010030a001986 */ /* 0x0001e2000c101534 */
[----:B------:R-:W-:Y:S05]  /*2b50*/  @!P0 BRA `(.L_x_48) ;  /* 0x0000000000048947 */ /* 0x000fea0003800000 */
[----:B------:R0:W5:Y:S02]  /*2b60*/  LDG.E.LTC128B.U16 R18, desc[UR52][R8.64+0x12] ;  /* 0x0000123408127981 */ /* 0x000164000c1e1520 */
.L_x_48:
[----:B------:R-:W-:Y:S05]  /*2b70*/  BSYNC B1 ;  /* 0x0000000000017941 */ /* 0x000fea0003800000 */
.L_x_47:
[----:B0----5:R-:W-:Y:S01]  /*2b80*/  IMAD.U32 R3, R18, 0x10000, RZ ;  /* 0x0001000012037824 */ /* 0x021fe200078e00ff */
        /* <DEDUP_REMOVED lines=9> */
.L_x_50:
[----:B------:R-:W-:Y:S05]  /*2c20*/  BSYNC B1 ;  /* 0x0000000000017941 */ /* 0x000fea0003800000 */
.L_x_49:
        /* <DEDUP_REMOVED lines=10> */
.L_x_52:
[----:B------:R-:W-:Y:S05]  /*2cd0*/  BSYNC B1 ;  /* 0x0000000000017941 */ /* 0x000fea0003800000 */
.L_x_51:
[----:B0----5:R-:W-:Y:S01]  /*2ce0*/  IMAD.U32 R3, R18, 0x10000, RZ ;  /* 0x0001000012037824 */ /* 0x021fe200078e00ff */
        /* <DEDUP_REMOVED lines=8> */
.L_x_54:
[----:B------:R-:W-:Y:S05]  /*2d70*/  BSYNC B1 ;  /* 0x0000000000017941 */ /* 0x000fea0003800000 */
.L_x_53:
        /* <DEDUP_REMOVED lines=9> */
.L_x_56:
[----:B------:R-:W-:Y:S05]  /*2e10*/  BSYNC B1 ;  /* 0x0000000000017941 */ /* 0x000fea0003800000 */
.L_x_55:
        /* <DEDUP_REMOVED lines=10> */
.L_x_58:
[----:B------:R-:W-:Y:S05]  /*2ec0*/  BSYNC B1 ;  /* 0x0000000000017941 */ /* 0x000fea0003800000 */
.L_x_57:
        /* <DEDUP_REMOVED lines=10> */
.L_x_60:
[----:B------:R-:W-:Y:S05]  /*2f70*/  BSYNC B1 ;  /* 0x0000000000017941 */ /* 0x000fea0003800000 */
.L_x_59:
        /* <DEDUP_REMOVED lines=9> */
.L_x_62:
[----:B------:R-:W-:Y:S05]  /*3010*/  BSYNC B1 ;  /* 0x0000000000017941 */ /* 0x000fea0003800000 */
.L_x_61:
        /* <DEDUP_REMOVED lines=9> */
.L_x_64:
[----:B------:R-:W-:Y:S05]  /*30b0*/  BSYNC B1 ;  /* 0x0000000000017941 */ /* 0x000fea0003800000 */
.L_x_63:
        /* <DEDUP_REMOVED lines=10> */
.L_x_66:
[----:B------:R-:W-:Y:S05]  /*3160*/  BSYNC B1 ;  /* 0x0000000000017941 */ /* 0x000fea0003800000 */
.L_x_65:
        /* <DEDUP_REMOVED lines=10> */
.L_x_68:
[----:B------:R-:W-:Y:S05]  /*3210*/  BSYNC B1 ;  /* 0x0000000000017941 */ /* 0x000fea0003800000 */
.L_x_67:
        /* <DEDUP_REMOVED lines=9> */
.L_x_70:
[----:B------:R-:W-:Y:S05]  /*32b0*/  BSYNC B1 ;  /* 0x0000000000017941 */ /* 0x000fea0003800000 */
.L_x_69:
        /* <DEDUP_REMOVED lines=9> */
.L_x_72:
[----:B------:R-:W-:Y:S05]  /*3350*/  BSYNC B1 ;  /* 0x0000000000017941 */ /* 0x000fea0003800000 */
.L_x_71:
        /* <DEDUP_REMOVED lines=10> */
.L_x_74:
[----:B------:R-:W-:Y:S05]  /*3400*/  BSYNC B1 ;  /* 0x0000000000017941 */ /* 0x000fea0003800000 */
.L_x_73:
        /* <DEDUP_REMOVED lines=10> */
.L_x_76:
[----:B------:R-:W-:Y:S05]  /*34b0*/  BSYNC B1 ;  /* 0x0000000000017941 */ /* 0x000fea0003800000 */
.L_x_75:
        /* <DEDUP_REMOVED lines=9> */
.L_x_78:
[----:B------:R-:W-:Y:S05]  /*3550*/  BSYNC B1 ;  /* 0x0000000000017941 */ /* 0x000fea0003800000 */
.L_x_77:
        /* <DEDUP_REMOVED lines=9> */
.L_x_80:
[----:B------:R-:W-:Y:S05]  /*35f0*/  BSYNC B1 ;  /* 0x0000000000017941 */ /* 0x000fea0003800000 */
.L_x_79:
        /* <DEDUP_REMOVED lines=10> */
.L_x_82:
[----:B------:R-:W-:Y:S05]  /*36a0*/  BSYNC B1 ;  /* 0x0000000000017941 */ /* 0x000fea0003800000 */
.L_x_81:
        /* <DEDUP_REMOVED lines=10> */
.L_x_84:
[----:B------:R-:W-:Y:S05]  /*3750*/  BSYNC B1 ;  /* 0x0000000000017941 */ /* 0x000fea0003800000 */
.L_x_83:
        /* <DEDUP_REMOVED lines=9> */
.L_x_86:
[----:B------:R-:W-:Y:S05]  /*37f0*/  BSYNC B1 ;  /* 0x0000000000017941 */ /* 0x000fea0003800000 */
.L_x_85:
        /* <DEDUP_REMOVED lines=9> */
.L_x_88:
[----:B------:R-:W-:Y:S05]  /*3890*/  BSYNC B1 ;  /* 0x0000000000017941 */ /* 0x000fea0003800000 */
.L_x_87:
        /* <DEDUP_REMOVED lines=10> */
.L_x_90:
[----:B------:R-:W-:Y:S05]  /*3940*/  BSYNC B1 ;  /* 0x0000000000017941 */ /* 0x000fea0003800000 */
.L_x_89:
[----:B-----5:R-:W-:Y:S01]  /*3950*/  IMAD.U32 R3, R18, 0x10000, RZ ;  /* 0x0001000012037824 */ /* 0x020fe200078e00ff */
[----:B------:R-:W-:Y:S01]  /*3960*/  ISETP.GT.AND P0, PT, R2, 0x39, PT ;  /* 0x000000390200780c */ /* 0x000fe20003f04270 */
[----:B------:R-:W-:Y:S01]  /*3970*/  @P2 IMAD.MOV.U32 R2, RZ, RZ, R6 ;  /* 0x000000ffff022224 */ /* 0x000fe200078e0006 */
[----:B------:R-:W-:Y:S01]  /*3980*/  BSSY B1, `(.L_x_91) ;  /* 0x000000a000017945 */ /* 0x000fe20003800000 */
[----:B------:R-:W-:Y:S01]  /*3990*/  FMUL R3, R3, R56 ;  /* 0x0000003803037220 */ /* 0x000fe20000400000 */
[----:B------:R-:W-:-:S03]  /*39a0*/  ISETP.GT.AND P3, PT, R0, RZ, P0 ;  /* 0x000000ff0000720c */ /* 0x000fc60000764270 */
[----:B------:R-:W-:-:S05]  /*39b0*/  FFMA R3, R52, R23, R3 ;  /* 0x0000001734037223 */ /* 0x000fca0000000003 */
[----:B------:R-:W-:-:S04]  /*39c0*/  F2FP.BF16.F32.PACK_AB R3, RZ, R3 ;  /* 0x00000003ff03723e */ /* 0x000fc800000010ff */
[----:B0-----:R-:W-:Y:S01]  /*39d0*/  PRMT R12, R3, 0x7610, R12 ;  /* 0x00007610030c7816 */ /* 0x001fe2000000000c */
[----:B------:R-:W-:-:S05]  /*39e0*/  @P2 IMAD.MOV.U32 R3, RZ, RZ, R7 ;  /* 0x000000ffff032224 */ /* 0x000fca00078e0007 */
[----:B------:R0:W-:Y:S01]  /*39f0*/  @P2 STG.E.U16 desc[UR52][R2.64+0x70], R12 ;  /* 0x0000700c02002986 */ /* 0x0001e2000c101534 */
[----:B------:R-:W-:Y:S05]  /*3a00*/  @!P3 BRA `(.L_x_92) ;  /* 0x000000000004b947 */ /* 0x000fea0003800000 */
[----:B------:R0:W5:Y:S02]  /*3a10*/  LDG.E.LTC128B.U16 R18, desc[UR52][R4.64+0x72] ;  /* 0x0000723404127981 */ /* 0x000164000c1e1520 */
.L_x_92:
[----:B------:R-:W-:Y:S05]  /*3a20*/  BSYNC B1 ;  /* 0x0000000000017941 */ /* 0x000fea0003800000 */
.L_x_91:
        /* <DEDUP_REMOVED lines=9> */
.L_x_94:
[----:B------:R-:W-:Y:S05]  /*3ac0*/  BSYNC B1 ;  /* 0x0000000000017941 */ /* 0x000fea0003800000 */
.L_x_93:
[----:B-----5:R-:W-:Y:S01]  /*3ad0*/  IMAD.U32 R3, R18, 0x10000, RZ ;  /* 0x0001000012037824 */ /* 0x020fe200078e00ff */
[----:B------:R-:W-:Y:S01]  /*3ae0*/  ISETP.GT.AND P0, PT, R0, 0x8, P0 ;  /* 0x000000080000780c */ /* 0x000fe20000704270 */
[----:B0-----:R-:W-:Y:S01]  /*3af0*/  @P1 IMAD.MOV.U32 R2, RZ, RZ, R10 ;  /* 0x000000ffff021224 */ /* 0x001fe200078e000a */
[----:B------:R-:W-:Y:S01]  /*3b00*/  BSSY B1, `(.L_x_95) ;  /* 0x0000009000017945 */ /* 0x000fe20003800000 */
[----:B------:R-:W-:-:S04]  /*3b10*/  FMUL R3, R3, R56 ;  /* 0x0000003803037220 */ /* 0x000fc80000400000 */
[----:B------:R-:W-:-:S05]  /*3b20*/  FFMA R3, R54, R23, R3 ;  /* 0x0000001736037223 */ /* 0x000fca0000000003 */
[----:B------:R-:W-:-:S04]  /*3b30*/  F2FP.BF16.F32.PACK_AB R3, RZ, R3 ;  /* 0x00000003ff03723e */ /* 0x000fc800000010ff */
[----:B-1--4-:R-:W-:Y:S01]  /*3b40*/  PRMT R4, R3, 0x7610, R4 ;  /* 0x0000761003047816 */ /* 0x012fe20000000004 */
[----:B------:R-:W-:-:S05]  /*3b50*/  @P1 IMAD.MOV.U32 R3, RZ, RZ, R11 ;  /* 0x000000ffff031224 */ /* 0x000fca00078e000b */
[----:B------:R0:W-:Y:S01]  /*3b60*/  @P1 STG.E.U16 desc[UR52][R2.64+0x70], R4 ;  /* 0x0000700402001986 */ /* 0x0001e2000c101534 */
[----:B------:R-:W-:Y:S05]  /*3b70*/  @!P0 BRA `(.L_x_96) ;  /* 0x0000000000048947 */ /* 0x000fea0003800000 */
[----:B------:R1:W5:Y:S02]  /*3b80*/  LDG.E.LTC128B.U16 R18, desc[UR52][R8.64+0x72] ;  /* 0x0000723408127981 */ /* 0x000364000c1e1520 */
.L_x_96:
[----:B------:R-:W-:Y:S05]  /*3b90*/  BSYNC B1 ;  /* 0x0000000000017941 */ /* 0x000fea0003800000 */
.L_x_95:
[----:B------:R-:W-:Y:S05]  /*3ba0*/  @!P0 BRA `(.L_x_97) ;  /* 0x0000000800a88947 */ /* 0x000fea0003800000 */
[----:B0----5:R-:W-:-:S04]  /*3bb0*/  IMAD.U32 R3, R18, 0x10000, RZ ;  /* 0x0001000012037824 */ /* 0x021fc800078e00ff */
[----:B------:R-:W-:-:S04]  /*3bc0*/  FMUL R0, R3, R56 ;  /* 0x0000003803007220 */ /* 0x000fc80000400000 */
[----:B------:R-:W-:-:S05]  /*3bd0*/  FFMA R0, R55, R23, R0 ;  /* 0x0000001737007223 */ /* 0x000fca0000000000 */
[----:B------:R-:W-:-:S05]  /*3be0*/  F2FP.BF16.F32.PACK_AB R0, RZ, R0 ;  /* 0x00000000ff00723e */ /* 0x000fca00000010ff */
[----:B------:R4:W-:Y:S01]  /*3bf0*/  STG.E.U16 desc[UR52][R10.64+0x72], R0 ;  /* 0x000072000a007986 */ /* 0x0009e2000c101534 */
[----:B------:R-:W-:Y:S05]  /*3c00*/  BRA `(.L_x_97) ;  /* 0x0000000800907947 */ /* 0x000fea0003800000 */
.L_x_36:
[----:B------:R-:W-:Y:S01]  /*3c10*/  ISETP.GT.AND P0, PT, R2, 0x1, PT ;  /* 0x000000010200780c */ /* 0x000fe20003f04270 */
[----:B------:R-:W-:Y:S01]  /*3c20*/  ULDC.64 UR4, c[0x0][0x5c0] ;  /* 0x0001700000047ab9 */ /* 0x000fe20000000a00 */
[-C--:B------:R-:W-:Y:S01]  /*3c30*/  FMUL R24, R24, R23.reuse ;  /* 0x0000001718187220 */ /* 0x080fe20000400000 */
[-C--:B------:R-:W-:Y:S01]  /*3c40*/  FMUL R25, R25, R23.reuse ;  /* 0x0000001719197220 */ /* 0x080fe20000400000 */
[----:B------:R-:W-:Y:S01]  /*3c50*/  ISETP.GT.AND P3, PT, R0, RZ, P0 ;  /* 0x000000ff0000720c */ /* 0x000fe20000764270 */
[-C--:B------:R-:W-:Y:S01]  /*3c60*/  FMUL R26, R26, R23.reuse ;  /* 0x000000171a1a7220 */ /* 0x080fe20000400000 */
[----:B------:R-:W-:Y:S01]  /*3c70*/  LEA R4, P4, R68, UR4, 0x1 ;  /* 0x0000000444047c11 */ /* 0x000fe2000f8808ff */
[-C--:B------:R-:W-:Y:S01]  /*3c80*/  FMUL R27, R27, R23.reuse ;  /* 0x000000171b1b7220 */ /* 0x080fe20000400000 */
[----:B------:R-:W-:Y:S01]  /*3c90*/  F2FP.BF16.F32.PACK_AB R24, RZ, R24 ;  /* 0x00000018ff18723e */ /* 0x000fe200000010ff */
[-C--:B------:R-:W-:Y:S01]  /*3ca0*/  FMUL R28, R28, R23.reuse ;  /* 0x000000171c1c7220 */ /* 0x080fe20000400000 */
[----:B------:R-:W-:Y:S01]  /*3cb0*/  LEA.HI.X R5, R68, UR5, R81, 0x1, P4 ;  /* 0x0000000544057c11 */ /* 0x000fe2000a0f0c51 */
[----:B------:R-:W-:Y:S01]  /*3cc0*/  FMUL R29, R29, R23 ;  /* 0x000000171d1d7220 */ /* 0x000fe20000400000 */
[----:B------:R-:W-:Y:S01]  /*3cd0*/  F2FP.BF16.F32.PACK_AB R25, RZ, R25 ;  /* 0x00000019ff19723e */ /* 0x000fe200000010ff */
[-C--:B------:R-:W-:Y:S01]  /*3ce0*/  FMUL R30, R30, R23.reuse ;  /* 0x000000171e1e7220 */ /* 0x080fe20000400000 */
[----:B------:R-:W-:Y:S01]  /*3cf0*/  SHF.L.U64.HI R73, R72, 0x4, R73 ;  /* 0x0000000448497819 */ /* 0x000fe20000010249 */
[----:B------:R-:W-:Y:S01]  /*3d00*/  @P1 STG.E.U16 desc[UR52][R4.64], R24 ;  /* 0x0000001804001986 */ /* 0x000fe2000c101534 */
[----:B------:R-:W-:Y:S01]  /*3d10*/  ISETP.GT.AND P1, PT, R2, 0x8, PT ;  /* 0x000000080200780c */ /* 0x000fe20003f24270 */
[-C--:B------:R-:W-:Y:S01]  /*3d20*/  FMUL R31, R31, R23.reuse ;  /* 0x000000171f1f7220 */ /* 0x080fe20000400000 */
[----:B------:R-:W-:Y:S01]  /*3d30*/  ISETP.GT.AND P4, PT, R0, 0x8, P0 ;  /* 0x000000080000780c */ /* 0x000fe20000784270 */
[----:B------:R-:W-:Y:S01]  /*3d40*/  @P3 STG.E.U16 desc[UR52][R4.64+0x2], R25 ;  /* 0x0000021904003986 */ /* 0x000fe2000c101534 */
[----:B------:R-:W-:Y:S01]  /*3d50*/  LEA R6, P3, R72, R4, 0x4 ;  /* 0x0000000448067211 */ /* 0x000fe200078620ff */
[-C--:B------:R-:W-:Y:S01]  /*3d60*/  FMUL R32, R32, R23.reuse ;  /* 0x0000001720207220 */ /* 0x080fe20000400000 */
[----:B------:R-:W-:Y:S01]  /*3d70*/  ISETP.GT.AND P2, PT, R0, 0x8, P2 ;  /* 0x000000080000780c */ /* 0x000fe20001744270 */
[-C--:B------:R-:W-:Y:S01]  /*3d80*/  FMUL R33, R33, R23.reuse ;  /* 0x0000001721217220 */ /* 0x080fe20000400000 */
[----:B------:R-:W-:Y:S01]  /*3d90*/  ISETP.GT.AND P0, PT, R2, 0x9, PT ;  /* 0x000000090200780c */ /* 0x000fe20003f04270 */
[----:B------:R-:W-:Y:S01]  /*3da0*/  IMAD.X R7, R73, 0x1, R5, P3 ;  /* 0x0000000149077824 */ /* 0x000fe200018e0605 */
[----:B------:R-:W-:Y:S01]  /*3db0*/  ISETP.GT.AND P5, PT, R0, RZ, P1 ;  /* 0x000000ff0000720c */ /* 0x000fe20000fa4270 */
[-C--:B------:R-:W-:Y:S01]  /*3dc0*/  FMUL R34, R34, R23.reuse ;  /* 0x0000001722227220 */ /* 0x080fe20000400000 */
[----:B------:R-:W-:Y:S01]  /*3dd0*/  ISETP.GT.AND P3, PT, R0, RZ, P0 ;  /* 0x000000ff0000720c */ /* 0x000fe20000764270 */
[-C--:B------:R-:W-:Y:S01]  /*3de0*/  FMUL R35, R35, R23.reuse ;  /* 0x0000001723237220 */ /* 0x080fe20000400000 */
[----:B------:R-:W-:Y:S01]  /*3df0*/  F2FP.BF16.F32.PACK_AB R26, RZ, R26 ;  /* 0x0000001aff1a723e */ /* 0x000fe200000010ff */
[----:B------:R-:W-:Y:S01]  /*3e00*/  FMUL R36, R36, R23 ;  /* 0x0000001724247220 */ /* 0x000fe20000400000 */
[----:B------:R-:W-:Y:S01]  /*3e10*/  F2FP.BF16.F32.PACK_AB R27, RZ, R27 ;  /* 0x0000001bff1b723e */ /* 0x000fe200000010ff */
[----:B------:R-:W-:Y:S01]  /*3e20*/  FMUL R37, R37, R23 ;  /* 0x0000001725257220 */ /* 0x000fe20000400000 */
[----:B------:R-:W-:Y:S01]  /*3e30*/  F2FP.BF16.F32.PACK_AB R28, RZ, R28 ;  /* 0x0000001cff1c723e */ /* 0x000fe200000010ff */
[----:B------:R-:W-:Y:S01]  /*3e40*/  @P2 STG.E.U16 desc[UR52][R6.64], R26 ;  /* 0x0000001a06002986 */ /* 0x000fe2000c101534 */
[----:B------:R-:W-:Y:S01]  /*3e50*/  F2FP.BF16.F32.PACK_AB R29, RZ, R29 ;  /* 0x0000001dff1d723e */ /* 0x000fe200000010ff */
[-C--:B------:R-:W-:Y:S01]  /*3e60*/  FMUL R38, R38, R23.reuse ;  /* 0x0000001726267220 */ /* 0x080fe20000400000 */
[----:B------:R-:W-:Y:S01]  /*3e70*/  ISETP.GT.AND P2, PT, R0, 0x8, P1 ;  /* 0x000000080000780c */ /* 0x000fe20000f44270 */
[----:B------:R-:W-:Y:S01]  /*3e80*/  @P4 STG.E.U16 desc[UR52][R6.64+0x2], R27 ;  /* 0x0000021b06004986 */ /* 0x000fe2000c101534 */
[----:B------:R-:W-:Y:S01]  /*3e90*/  ISETP.GT.AND P1, PT, R2, 0x10, PT ;  /* 0x000000100200780c */ /* 0x000fe20003f24270 */
[-C--:B------:R-:W-:Y:S01]  /*3ea0*/  FMUL R39, R39, R23.reuse ;  /* 0x0000001727277220 */ /* 0x080fe20000400000 */
[----:B------:R-:W-:Y:S01]  /*3eb0*/  F2FP.BF16.F32.PACK_AB R30, RZ, R30 ;  /* 0x0000001eff1e723e */ /* 0x000fe200000010ff */
[----:B------:R-:W-:Y:S01]  /*3ec0*/  @P5 STG.E.U16 desc[UR52][R4.64+0x10], R28 ;  /* 0x0000101c04005986 */ /* 0x000fe2000c101534 */
[----:B------:R-:W-:Y:S01]  /*3ed0*/  ISETP.GT.AND P4, PT, R0, RZ, P1 ;  /* 0x000000ff0000720c */ /* 0x000fe20000f84270 */
[----:B------:R-:W-:Y:S01]  /*3ee0*/  FMUL R40, R40, R23 ;  /* 0x0000001728287220 */ /* 0x000fe20000400000 */
[----:B------:R-:W-:Y:S01]  /*3ef0*/  F2FP.BF16.F32.PACK_AB R31, RZ, R31 ;  /* 0x0000001fff1f723e */ /* 0x000fe200000010ff */
[----:B------:R-:W-:Y:S01]  /*3f00*/  @P3 STG.E.U16 desc[UR52][R4.64+0x12], R29 ;  /* 0x0000121d04003986 */ /* 0x000fe2000c101534 */
[----:B------:R-:W-:Y:S01]  /*3f10*/  ISETP.GT.AND P3, PT, R0, 0x8, P0 ;  /* 0x000000080000780c */ /* 0x000fe20000764270 */
[-C--:B------:R-:W-:Y:S01]  /*3f20*/  FMUL R41, R41, R23.reuse ;  /* 0x0000001729297220 */ /* 0x080fe20000400000 */
[----:B------:R-:W-:Y:S01]  /*3f30*/  ISETP.GT.AND P0, PT, R2, 0x11, PT ;  /* 0x000000110200780c */ /* 0x000fe20003f04270 */
[----:B------:R-:W-:Y:S01]  /*3f40*/  @P2 STG.E.U16 desc[UR52][R6.64+0x10], R30 ;  /* 0x0000101e06002986 */ /* 0x000fe2000c101534 */
[----:B------:R-:W-:Y:S01]  /*3f50*/  F2FP.BF16.F32.PACK_AB R32, RZ, R32 ;  /* 0x00000020ff20723e */ /* 0x000fe200000010ff */
[-C--:B------:R-:W-:Y:S01]  /*3f60*/  FMUL R42, R42, R23.reuse ;  /* 0x000000172a2a7220 */ /* 0x080fe20000400000 */
[C---:B------:R-:W-:Y:S01]  /*3f70*/  ISETP.GT.AND P5, PT, R0.reuse, RZ, P0 ;  /* 0x000000ff0000720c */ /* 0x040fe200007a4270 */
[-C--:B------:R-:W-:Y:S01]  /*3f80*/  FMUL R43, R43, R23.reuse ;  /* 0x000000172b2b7220 */ /* 0x080fe20000400000 */
[----:B------:R-:W-:Y:S01]  /*3f90*/  ISETP.GT.AND P2, PT, R0, 0x8, P1 ;  /* 0x000000080000780c */ /* 0x000fe20000f44270 */
[-C--:B------:R-:W-:Y:S01]  /*3fa0*/  FMUL R44, R44, R23.reuse ;  /* 0x000000172c2c7220 */ /* 0x080fe20000400000 */
[----:B------:R-:W-:Y:S01]  /*3fb0*/  ISETP.GT.AND P1, PT, R2, 0x18, PT ;  /* 0x000000180200780c */ /* 0x000fe20003f24270 */
[----:B------:R-:W-:Y:S01]  /*3fc0*/  FMUL R45, R45, R23 ;  /* 0x000000172d2d7220 */ /* 0x000fe20000400000 */
[----:B------:R-:W-:Y:S01]  /*3fd0*/  F2FP.BF16.F32.PACK_AB R33, RZ, R33 ;  /* 0x00000021ff21723e */ /* 0x000fe200000010ff */
[----:B------:R-:W-:Y:S01]  /*3fe0*/  @P3 STG.E.U16 desc[UR52][R6.64+0x12], R31 ;  /* 0x0000121f06003986 */ /* 0x000fe2000c101534 */
[----:B------:R-:W-:Y:S01]  /*3ff0*/  ISETP.GT.AND P3, PT, R0, 0x8, P0 ;  /* 0x000000080000780c */ /* 0x000fe20000764270 */
[-C--:B------:R-:W-:Y:S01]  /*4000*/  FMUL R46, R46, R23.reuse ;  /* 0x000000172e2e7220 */ /* 0x080fe20000400000 */
[----:B------:R-:W-:Y:S01]  /*4010*/  ISETP.GT.AND P0, PT, R2, 0x19, PT ;  /* 0x000000190200780c */ /* 0x000fe20003f04270 */
[----:B------:R-:W-:Y:S01]  /*4020*/  @P4 STG.E.U16 desc[UR52][R4.64+0x20], R32 ;  /* 0x0000202004004986 */ /* 0x000fe2000c101534 */
[C---:B------:R-:W-:Y:S01]  /*4030*/  ISETP.GT.AND P4, PT, R0.reuse, RZ, P1 ;  /* 0x000000ff0000720c */ /* 0x040fe20000f84270 */
[-C--:B------:R-:W-:Y:S01]  /*4040*/  FMUL R47, R47, R23.reuse ;  /* 0x000000172f2f7220 */ /* 0x080fe20000400000 */
[----:B------:R-:W-:Y:S01]  /*4050*/  F2FP.BF16.F32.PACK_AB R34, RZ, R34 ;  /* 0x00000022ff22723e */ /* 0x000fe200000010ff */
[----:B------:R-:W-:Y:S01]  /*4060*/  @P5 STG.E.U16 desc[UR52][R4.64+0x22], R33 ;  /* 0x0000222104005986 */ /* 0x000fe2000c101534 */
[----:B------:R-:W-:Y:S01]  /*4070*/  ISETP.GT.AND P5, PT, R0, RZ, P0 ;  /* 0x000000ff0000720c */ /* 0x000fe200007a4270 */
        /* <DEDUP_REMOVED lines=25> */
[----:B------:R-:W-:-:S02]  /*4210*/  F2FP.BF16.F32.PACK_AB R41, RZ, R41 ;  /* 0x00000029ff29723e */ /* 0x000fc400000010ff */
[C---:B------:R-:W-:Y:S01]  /*4220*/  ISETP.GT.AND P1, PT, R0.reuse, 0x8, P1 ;  /* 0x000000080000780c */ /* 0x040fe20000f24270 */
[----:B------:R-:W-:Y:S01]  /*4230*/  @P3 STG.E.U16 desc[UR52][R6.64+0x32], R39 ;  /* 0x0000322706003986 */ /* 0x000fe2000c101534 */
[----:B------:R-:W-:Y:S02]  /*4240*/  ISETP.GT.AND P2, PT, R0, 0x8, P0 ;  /* 0x000000080000780c */ /* 0x000fe40000744270 */
[C---:B------:R-:W-:Y:S01]  /*4250*/  ISETP.GT.AND P0, PT, R2.reuse, 0x29, PT ;  /* 0x000000290200780c */ /* 0x040fe20003f04270 */
[----:B------:R-:W-:Y:S01]  /*4260*/  @P4 STG.E.U16 desc[UR52][R4.64+0x40], R40 ;  /* 0x0000402804004986 */ /* 0x000fe2000c101534 */
[----:B------:R-:W-:Y:S02]  /*4270*/  ISETP.GT.AND P4, PT, R2, 0x28, PT ;  /* 0x000000280200780c */ /* 0x000fe40003f84270 */
[----:B------:R-:W-:Y:S01]  /*4280*/  F2FP.BF16.F32.PACK_AB R42, RZ, R42 ;  /* 0x0000002aff2a723e */ /* 0x000fe200000010ff */
[----:B------:R-:W-:Y:S01]  /*4290*/  @P5 STG.E.U16 desc[UR52][R4.64+0x42], R41 ;  /* 0x0000422904005986 */ /* 0x000fe2000c101534 */
[----:B------:R-:W-:-:S02]  /*42a0*/  ISETP.GT.AND P5, PT, R0, RZ, P4 ;  /* 0x000000ff0000720c */ /* 0x000fc400027a4270 */
[C---:B------:R-:W-:Y:S01]  /*42b0*/  ISETP.GT.AND P3, PT, R0.reuse, RZ, P0 ;  /* 0x000000ff0000720c */ /* 0x040fe20000764270 */
[----:B------:R-:W-:Y:S01]  /*42c0*/  @P1 STG.E.U16 desc[UR52][R6.64+0x40], R42 ;  /* 0x0000402a06001986 */ /* 0x000fe2000c101534 */
[----:B------:R-:W-:Y:S02]  /*42d0*/  F2FP.BF16.F32.PACK_AB R43, RZ, R43 ;  /* 0x0000002bff2b723e */ /* 0x000fe400000010ff */
[----:B------:R-:W-:Y:S02]  /*42e0*/  F2FP.BF16.F32.PACK_AB R44, RZ, R44 ;  /* 0x0000002cff2c723e */ /* 0x000fe400000010ff */
[----:B------:R-:W-:Y:S01]  /*42f0*/  ISETP.GT.AND P4, PT, R0, 0x8, P4 ;  /* 0x000000080000780c */ /* 0x000fe20002784270 */
[----:B------:R-:W-:Y:S01]  /*4300*/  @P2 STG.E.U16 desc[UR52][R6.64+0x42], R43 ;  /* 0x0000422b06002986 */ /* 0x000fe2000c101534 */
[----:B------:R-:W-:Y:S02]  /*4310*/  F2FP.BF16.F32.PACK_AB R45, RZ, R45 ;  /* 0x0000002dff2d723e */ /* 0x000fe400000010ff */
[----:B------:R-:W-:Y:S01]  /*4320*/  ISETP.GT.AND P2, PT, R2, 0x31, PT ;  /* 0x000000310200780c */ /* 0x000fe20003f44270 */
[----:B------:R-:W-:Y:S01]  /*4330*/  @P5 STG.E.U16 desc[UR52][R4.64+0x50], R44 ;  /* 0x0000502c04005986 */ /* 0x000fe2000c101534 */
[----:B------:R-:W-:-:S02]  /*4340*/  ISETP.GT.AND P5, PT, R0, 0x8, P0 ;  /* 0x000000080000780c */ /* 0x000fc400007a4270 */
[C---:B------:R-:W-:Y:S01]  /*4350*/  ISETP.GT.AND P1, PT, R2.reuse, 0x38, PT ;  /* 0x000000380200780c */ /* 0x040fe20003f24270 */
[----:B------:R-:W-:Y:S01]  /*4360*/  @P3 STG.E.U16 desc[UR52][R4.64+0x52], R45 ;  /* 0x0000522d04003986 */ /* 0x000fe2000c101534 */
[C---:B------:R-:W-:Y:S02]  /*4370*/  ISETP.GT.AND P3, PT, R2.reuse, 0x30, PT ;  /* 0x000000300200780c */ /* 0x040fe40003f64270 */
[----:B------:R-:W-:Y:S01]  /*4380*/  ISETP.GT.AND P0, PT, R2, 0x39, PT ;  /* 0x000000390200780c */ /* 0x000fe20003f04270 */
[----:B------:R-:W-:Y:S01]  /*4390*/  @P4 IMAD.MOV.U32 R2, RZ, RZ, R6 ;  /* 0x000000ffff024224 */ /* 0x000fe200078e0006 */
[----:B------:R-:W-:Y:S01]  /*43a0*/  F2FP.BF16.F32.PACK_AB R46, RZ, R46 ;  /* 0x0000002eff2e723e */ /* 0x000fe200000010ff */
[----:B------:R-:W-:Y:S01]  /*43b0*/  @P4 IMAD.MOV.U32 R3, RZ, RZ, R7 ;  /* 0x000000ffff034224 */ /* 0x000fe200078e0007 */
[----:B------:R-:W-:Y:S02]  /*43c0*/  F2FP.BF16.F32.PACK_AB R47, RZ, R47 ;  /* 0x0000002fff2f723e */ /* 0x000fe400000010ff */
[----:B------:R-:W-:-:S02]  /*43d0*/  F2FP.BF16.F32.PACK_AB R48, RZ, R48 ;  /* 0x00000030ff30723e */ /* 0x000fc400000010ff */
[----:B------:R0:W-:Y:S01]  /*43e0*/  @P4 STG.E.U16 desc[UR52][R2.64+0x50], R46 ;  /* 0x0000502e02004986 */ /* 0x0001e2000c101534 */
[C---:B------:R-:W-:Y:S02]  /*43f0*/  ISETP.GT.AND P4, PT, R0.reuse, RZ, P2 ;  /* 0x000000ff0000720c */ /* 0x040fe40001784270 */
[----:B------:R-:W-:Y:S02]  /*4400*/  F2FP.BF16.F32.PACK_AB R49, RZ, R49 ;  /* 0x00000031ff31723e */ /* 0x000fe400000010ff */
[----:B------:R-:W-:Y:S02]  /*4410*/  ISETP.GT.AND P2, PT, R0, 0x8, P2 ;  /* 0x000000080000780c */ /* 0x000fe40001744270 */
[----:B------:R-:W-:Y:S02]  /*4420*/  F2FP.BF16.F32.PACK_AB R50, RZ, R50 ;  /* 0x00000032ff32723e */ /* 0x000fe400000010ff */
[----:B------:R-:W-:Y:S02]  /*4430*/  F2FP.BF16.F32.PACK_AB R51, RZ, R51 ;  /* 0x00000033ff33723e */ /* 0x000fe400000010ff */
[----:B------:R-:W-:Y:S01]  /*4440*/  F2FP.BF16.F32.PACK_AB R52, RZ, R52 ;  /* 0x00000034ff34723e */ /* 0x000fe200000010ff */
[----:B0-----:R-:W-:Y:S01]  /*4450*/  @P5 IMAD.MOV.U32 R2, RZ, RZ, R6 ;  /* 0x000000ffff025224 */ /* 0x001fe200078e0006 */
[----:B------:R-:W-:Y:S01]  /*4460*/  F2FP.BF16.F32.PACK_AB R53, RZ, R53 ;  /* 0x00000035ff35723e */ /* 0x000fe200000010ff */
[----:B------:R-:W-:Y:S01]  /*4470*/  @P5 IMAD.MOV.U32 R3, RZ, RZ, R7 ;  /* 0x000000ffff035224 */ /* 0x000fe200078e0007 */
[----:B------:R-:W-:-:S02]  /*4480*/  F2FP.BF16.F32.PACK_AB R54, RZ, R54 ;  /* 0x00000036ff36723e */ /* 0x000fc400000010ff */
[----:B------:R-:W-:Y:S02]  /*4490*/  F2FP.BF16.F32.PACK_AB R55, RZ, R55 ;  /* 0x00000037ff37723e */ /* 0x000fe400000010ff */
[----:B------:R0:W-:Y:S01]  /*44a0*/  @P5 STG.E.U16 desc[UR52][R2.64+0x52], R47 ;  /* 0x0000522f02005986 */ /* 0x0001e2000c101534 */
[C---:B------:R-:W-:Y:S02]  /*44b0*/  ISETP.GT.AND P5, PT, R0.reuse, RZ, P3 ;  /* 0x000000ff0000720c */ /* 0x040fe40001fa4270 */
[----:B------:R-:W-:-:S11]  /*44c0*/  ISETP.GT.AND P3, PT, R0, 0x8, P3 ;  /* 0x000000080000780c */ /* 0x000fd60001f64270 */
[----:B0-----:R-:W-:Y:S02]  /*44d0*/  @P5 IMAD.MOV.U32 R2, RZ, RZ, R4 ;  /* 0x000000ffff025224 */ /* 0x001fe400078e0004 */
[----:B------:R-:W-:-:S05]  /*44e0*/  @P5 IMAD.MOV.U32 R3, RZ, RZ, R5 ;  /* 0x000000ffff035224 */ /* 0x000fca00078e0005 */
[----:B------:R0:W-:Y:S01]  /*44f0*/  @P5 STG.E.U16 desc[UR52][R2.64+0x60], R48 ;  /* 0x0000603002005986 */ /* 0x0001e2000c101534 */
[C---:B------:R-:W-:Y:S02]  /*4500*/  ISETP.GT.AND P5, PT, R0.reuse, RZ, P0 ;  /* 0x000000ff0000720c */ /* 0x040fe400007a4270 */
[----:B------:R-:W-:Y:S01]  /*4510*/  ISETP.GT.AND P0, PT, R0, 0x8, P0 ;  /* 0x000000080000780c */ /* 0x000fe20000704270 */
[----:B0-----:R-:W-:Y:S02]  /*4520*/  @P4 IMAD.MOV.U32 R2, RZ, RZ, R4 ;  /* 0x000000ffff024224 */ /* 0x001fe400078e0004 */
[----:B------:R-:W-:-:S05]  /*4530*/  @P4 IMAD.MOV.U32 R3, RZ, RZ, R5 ;  /* 0x000000ffff034224 */ /* 0x000fca00078e0005 */
[----:B------:R0:W-:Y:S01]  /*4540*/  @P4 STG.E.U16 desc[UR52][R2.64+0x62], R49 ;  /* 0x0000623102004986 */ /* 0x0001e2000c101534 */
[C---:B------:R-:W-:Y:S02]  /*4550*/  ISETP.GT.AND P4, PT, R0.reuse, RZ, P1 ;  /* 0x000000ff0000720c */ /* 0x040fe40000f84270 */
[----:B------:R-:W-:Y:S01]  /*4560*/  ISETP.GT.AND P1, PT, R0, 0x8, P1 ;  /* 0x000000080000780c */ /* 0x000fe20000f24270 */
[----:B0-----:R-:W-:Y:S02]  /*4570*/  @P3 IMAD.MOV.U32 R2, RZ, RZ, R6 ;  /* 0x000000ffff023224 */ /* 0x001fe400078e0006 */
[----:B------:R-:W-:-:S05]  /*4580*/  @P3 IMAD.MOV.U32 R3, RZ, RZ, R7 ;  /* 0x000000ffff033224 */ /* 0x000fca00078e0007 */
[----:B------:R0:W-:Y:S02]  /*4590*/  @P3 STG.E.U16 desc[UR52][R2.64+0x60], R50 ;  /* 0x0000603202003986 */ /* 0x0001e4000c101534 */
[----:B0-----:R-:W-:Y:S02]  /*45a0*/  @P2 IMAD.MOV.U32 R2, RZ, RZ, R6 ;  /* 0x000000ffff022224 */ /* 0x001fe400078e0006 */
[----:B------:R-:W-:-:S05]  /*45b0*/  @P2 IMAD.MOV.U32 R3, RZ, RZ, R7 ;  /* 0x000000ffff032224 */ /* 0x000fca00078e0007 */
[----:B------:R0:W-:Y:S02]  /*45c0*/  @P2 STG.E.U16 desc[UR52][R2.64+0x62], R51 ;  /* 0x0000623302002986 */ /* 0x0001e4000c101534 */
[----:B0-----:R-:W-:Y:S02]  /*45d0*/  @P4 IMAD.MOV.U32 R2, RZ, RZ, R4 ;  /* 0x000000ffff024224 */ /* 0x001fe400078e0004 */
[----:B------:R-:W-:-:S05]  /*45e0*/  @P4 IMAD.MOV.U32 R3, RZ, RZ, R5 ;  /* 0x000000ffff034224 */ /* 0x000fca00078e0005 */
[----:B------:R0:W-:Y:S04]  /*45f0*/  @P4 STG.E.U16 desc[UR52][R2.64+0x70], R52 ;  /* 0x0000703402004986 */ /* 0x0001e8000c101534 */
[----:B------:R1:W-:Y:S01]  /*4600*/  @P5 STG.E.U16 desc[UR52][R4.64+0x72], R53 ;  /* 0x0000723504005986 */ /* 0x0003e2000c101534 */
[----:B0-----:R-:W-:Y:S02]  /*4610*/  @P1 IMAD.MOV.U32 R2, RZ, RZ, R6 ;  /* 0x000000ffff021224 */ /* 0x001fe400078e0006 */
[----:B------:R-:W-:-:S05]  /*4620*/  @P1 IMAD.MOV.U32 R3, RZ, RZ, R7 ;  /* 0x000000ffff031224 */ /* 0x000fca00078e0007 */
[----:B------:R1:W-:Y:S04]  /*4630*/  @P1 STG.E.U16 desc[UR52][R2.64+0x70], R54 ;  /* 0x0000703602001986 */ /* 0x0003e8000c101534 */
[----:B------:R1:W-:Y:S02]  /*4640*/  @P0 STG.E.U16 desc[UR52][R6.64+0x72], R55 ;  /* 0x0000723706000986 */ /* 0x0003e4000c101534 */
.L_x_97:
[----:B------:R-:W-:Y:S05]  /*4650*/  BSYNC B0 ;  /* 0x0000000000007941 */ /* 0x000fea0003800000 */
.L_x_35:
[----:B01----:R-:W-:Y:S01]  /*4660*/  IMAD.U32 R2, RZ, RZ, UR50 ;  /* 0x00000032ff027e24 */ /* 0x003fe2000f8e00ff */
[----:B------:R-:W-:Y:S01]  /*4670*/  ULDC.64 UR4, c[0x0][0x650] ;  /* 0x0001940000047ab9 */ /* 0x000fe20000000a00 */
[----:B----4-:R-:W-:Y:S01]  /*4680*/  IMAD.U32 R0, RZ, RZ, UR37 ;  /* 0x00000025ff007e24 */ /* 0x010fe2000f8e00ff */
[----:B------:R0:W-:Y:S01]  /*4690*/  SYNCS.ARRIVE.TRANS64.A1T0 RZ, [R63+UR44], RZ ;  /* 0x000000ff3fff79a7 */ /* 0x0001e2000810002c */
[----:B------:R-:W-:Y:S01]  /*46a0*/  IMAD.U32 R3, RZ, RZ, UR51 ;  /* 0x00000033ff037e24 */ /* 0x000fe2000f8e00ff */
[C---:B------:R-:W-:Y:S01]  /*46b0*/  LEA R16, P0, R2.reuse, R16, 0x1 ;  /* 0x0000001002107211 */ /* 0x040fe200078008ff */
[----:B-----5:R-:W-:Y:S02]  /*46c0*/  IMAD.MOV.U32 R18, RZ, RZ, -0x1 ;  /* 0xffffffffff127424 */ /* 0x020fe400078e00ff */
[----:B------:R-:W-:Y:S01]  /*46d0*/  IMAD.MOV.U32 R19, RZ, RZ, -0x1 ;  /* 0xffffffffff137424 */ /* 0x000fe200078e00ff */
[----:B------:R-:W-:Y:S01]  /*46e0*/  LEA.HI.X R17, R2, R17, R0, 0x1, P0 ;  /* 0x0000001102117211 */ /* 0x000fe200000f0c00 */
[----:B------:R-:W-:Y:S01]  /*46f0*/  IMAD.MOV.U32 R2, RZ, RZ, -0x1 ;  /* 0xffffffffff027424 */ /* 0x000fe200078e00ff */
[----:B------:R-:W-:-:S02]  /*4700*/  ISETP.GE.U32.AND P0, PT, R16, UR4, PT ;  /* 0x0000000410007c0c */ /* 0x000fc4000bf06070 */
[----:B------:R-:W-:Y:S02]  /*4710*/  PRMT R0, RZ, 0x7610, R0 ;  /* 0x00007610ff007816 */ /* 0x000fe40000000000 */
[----:B------:R-:W-:-:S13]  /*4720*/  ISETP.GE.U32.AND.EX P0, PT, R17, UR5, PT, P0 ;  /* 0x0000000511007c0c */ /* 0x000fda000bf06100 */
[----:B0-----:R-:W-:Y:S05]  /*4730*/  @P0 BRA `(.L_x_98) ;  /* 0x00000004008c0947 */ /* 0x001fea0003800000 */
[----:B------:R-:W0:Y:S01]  /*4740*/  S2UR UR6, SR_CTAID.X ;  /* 0x00000000000679c3 */ /* 0x000e220000002500 */
[----:B------:R-:W-:Y:S01]  /*4750*/  ULDC.64 UR4, c[0x0][0x628] ;  /* 0x00018a0000047ab9 */ /* 0x000fe20000000a00 */
[----:B------:R-:W-:Y:S01]  /*4760*/  ULDC UR7, c[0x0][0x150] ;  /* 0x0000540000077ab9 */ /* 0x000fe20000000800 */
[----:B------:R-:W-:Y:S01]  /*4770*/  ISETP.NE.U32.AND P0, PT, RZ, UR4, PT ;  /* 0x00000004ff007c0c */ /* 0x000fe2000bf05070 */
[----:B------:R-:W-:Y:S01]  /*4780*/  ULDC UR15, c[0x0][0x630] ;  /* 0x00018c00000f7ab9 */ /* 0x000fe20000000800 */
[C---:B------:R-:W-:Y:S01]  /*4790*/  R2UR UR16, R16.reuse ;  /* 0x00000000101072ca */ /* 0x040fe200000e0000 */
[----:B------:R-:W-:Y:S01]  /*47a0*/  ULDC UR18, c[0x0][0x154] ;  /* 0x0000550000127ab9 */ /* 0x000fe20000000800 */
[----:B------:R-:W-:Y:S01]  /*47b0*/  ISETP.NE.AND.EX P0, PT, RZ, UR5, PT, P0 ;  /* 0x00000005ff007c0c */ /* 0x000fe2000bf05300 */
[----:B------:R-:W1:Y:S01]  /*47c0*/  S2UR UR20, SR_CTAID.Y ;  /* 0x00000000001479c3 */ /* 0x000e620000002600 */
[----:B------:R-:W-:Y:S02]  /*47d0*/  R2UR UR17, R17 ;  /* 0x00000000111172ca */ /* 0x000fe400000e0000 */
[----:B------:R-:W-:-:S02]  /*47e0*/  R2UR UR12, R16 ;  /* 0x00000000100c72ca */ /* 0x000fc400000e0000 */
[----:B------:R-:W-:Y:S02]  /*47f0*/  R2UR UR13, R17 ;  /* 0x00000000110d72ca */ /* 0x000fe400000e0000 */
[----:B0-----:R-:W-:-:S05]  /*4800*/  I2FP.F32.U32 R0, UR6 ;  /* 0x0000000600007c45 */ /* 0x001fca0008201000 */
[----:B------:R-:W-:-:S04]  /*4810*/  FMUL R0, R0, UR7 ;  /* 0x0000000700007c20 */ /* 0x000fc80008400000 */
[----:B------:R0:W4:Y:S01]  /*4820*/  F2I.U32.TRUNC.NTZ R2, R0 ;  /* 0x0000000000027305 */ /* 0x000122000020f000 */
[----:B-1----:R-:W-:Y:S05]  /*4830*/  @!P0 BRA `(.L_x_99) ;  /* 0x0000000000308947 */ /* 0x002fea0003800000 */
        /* <DEDUP_REMOVED lines=12> */
.L_x_99:
[----:B------:R-:W-:Y:S01]  /*4900*/  USHF.R.U64 UR12, UR12, UR15, UR13 ;  /* 0x0000000f0c0c7299 */ /* 0x000fe2000800120d */
[----:B0-----:R-:W-:Y:S01]  /*4910*/  I2FP.F32.U32 R0, UR20 ;  /* 0x0000001400007c45 */ /* 0x001fe20008201000 */
[----:B------:R-:W-:Y:S02]  /*4920*/  USHF.R.U32.HI UR4, URZ, UR15, UR13 ;  /* 0x0000000f3f047299 */ /* 0x000fe4000801160d */
[----:B------:R-:W-:Y:S02]  /*4930*/  UIADD3 UR7, UP0, URZ, -UR12, URZ ;  /* 0x8000000c3f077290 */ /* 0x000fe4000ff1e03f */
[----:B------:R-:W-:Y:S01]  /*4940*/  FMUL R0, R0, UR18 ;  /* 0x0000001200007c20 */ /* 0x000fe20008400000 */
[----:B------:R-:W-:Y:S01]  /*4950*/  ULDC.64 UR10, c[0x0][0x620] ;  /* 0x00018800000a7ab9 */ /* 0x000fe20000000a00 */
[----:B------:R-:W-:Y:S01]  /*4960*/  UIADD3.X UR4, URZ, ~UR4, URZ, UP0, !UPT ;  /* 0x800000043f047290 */ /* 0x000fe200087fe43f */
[----:B------:R-:W-:Y:S01]  /*4970*/  UMOV UR8, UR16 ;  /* 0x0000001000087c82 */ /* 0x000fe20008000000 */
[----:B------:R-:W-:-:S02]  /*4980*/  UMOV UR9, UR17 ;  /* 0x0000001100097c82 */ /* 0x000fc40008000000 */
[----:B------:R-:W0:Y:S01]  /*4990*/  F2I.U32.TRUNC.NTZ R0, R0 ;  /* 0x0000000000007305 */ /* 0x000e22000020f000 */
[----:B------:R-:W-:Y:S01]  /*49a0*/  UIMAD UR4, UR4, UR10, URZ ;  /* 0x0000000a040472a4 */ /* 0x000fe2000f8e023f */
[----:B----4-:R-:W-:Y:S01]  /*49b0*/  R2UR UR17, R2 ;  /* 0x00000000021172ca */ /* 0x010fe200000e0000 */
[----:B------:R-:W-:Y:S02]  /*49c0*/  UIMAD.WIDE.U32 UR8, UR7, UR10, UR8 ;  /* 0x0000000a070872a5 */ /* 0x000fe4000f8e0008 */
[----:B------:R-:W-:Y:S01]  /*49d0*/  UIMAD UR7, UR7, UR11, UR4 ;  /* 0x0000000b070772a4 */ /* 0x000fe2000f8e0204 */
[----:B------:R-:W-:Y:S01]  /*49e0*/  ULDC UR23, c[0x0][0x658] ;  /* 0x0001960000177ab9 */ /* 0x000fe20000000800 */
[----:B------:R-:W-:Y:S02]  /*49f0*/  UMOV UR15, 0xffffffff ;  /* 0xffffffff000f7882 */ /* 0x000fe40000000000 */
[----:B------:R-:W-:Y:S01]  /*4a00*/  UIADD3 UR7, UR9, UR7, URZ ;  /* 0x0000000709077290 */ /* 0x000fe2000fffe03f */
[----:B------:R-:W-:Y:S01]  /*4a10*/  ULDC UR10, c[0x0][0x618] ;  /* 0x00018600000a7ab9 */ /* 0x000fe20000000800 */
[----:B------:R-:W-:Y:S01]  /*4a20*/  ULDC.64 UR4, c[0x0][0x640] ;  /* 0x0001900000047ab9 */ /* 0x000fe20000000a00 */
[----:B------:R-:W-:Y:S01]  /*4a30*/  USHF.L.U32 UR19, UR15, UR23, URZ ;  /* 0x000000170f137299 */ /* 0x000fe2000800063f */
[----:B------:R-:W-:Y:S01]  /*4a40*/  ISETP.NE.U32.AND P0, PT, RZ, UR4, PT ;  /* 0x00000004ff007c0c */ /* 0x000fe2000bf05070 */
[----:B------:R-:W-:Y:S01]  /*4a50*/  USHF.R.U64 UR15, UR8, UR10, UR7 ;  /* 0x0000000a080f7299 */ /* 0x000fe20008001207 */
[----:B0-----:R-:W-:Y:S01]  /*4a60*/  R2UR UR11, R0 ;  /* 0x00000000000b72ca */ /* 0x001fe200000e0000 */
[----:B------:R-:W-:Y:S01]  /*4a70*/  USHF.R.U32.HI UR7, URZ, UR10, UR7 ;  /* 0x0000000a3f077299 */ /* 0x000fe20008011607 */
[----:B------:R-:W-:Y:S01]  /*4a80*/  ISETP.NE.AND.EX P0, PT, RZ, UR5, PT, P0 ;  /* 0x00000005ff007c0c */ /* 0x000fe2000bf05300 */
[----:B------:R-:W-:Y:S01]  /*4a90*/  ULDC UR22, c[0x0][0x608] ;  /* 0x0001820000167ab9 */ /* 0x000fe20000000800 */
[----:B------:R-:W-:-:S02]  /*4aa0*/  UIADD3 UR8, -UR17, URZ, URZ ;  /* 0x0000003f11087290 */ /* 0x000fc4000fffe13f */
[----:B------:R-:W-:Y:S02]  /*4ab0*/  USHF.R.U64 UR18, UR15, UR22, UR7 ;  /* 0x000000160f127299 */ /* 0x000fe40008001207 */
[----:B------:R-:W-:Y:S01]  /*4ac0*/  USHF.R.U32.HI UR7, URZ, UR22, UR7 ;  /* 0x000000163f077299 */ /* 0x000fe20008011607 */
[----:B------:R-:W-:Y:S01]  /*4ad0*/  UMOV UR16, 0x1 ;  /* 0x0000000100107882 */ /* 0x000fe20000000000 */
[----:B------:R-:W-:Y:S02]  /*4ae0*/  ULDC UR21, c[0x0][0x144] ;  /* 0x0000510000157ab9 */ /* 0x000fe40000000800 */
[----:B------:R-:W-:Y:S01]  /*4af0*/  USHF.R.U64 UR17, UR18, UR23, UR7 ;  /* 0x0000001712117299 */ /* 0x000fe20008001207 */
[----:B------:R-:W-:Y:S01]  /*4b00*/  ULDC UR13, c[0x0][0x600] ;  /* 0x00018000000d7ab9 */ /* 0x000fe20000000800 */
[----:B------:R-:W-:Y:S02]  /*4b10*/  UIADD3 UR22, -UR11, URZ, URZ ;  /* 0x0000003f0b167290 */ /* 0x000fe4000fffe13f */
[----:B------:R-:W-:-:S02]  /*4b20*/  USHF.L.U32 UR16, UR16, UR23, URZ ;  /* 0x0000001710107299 */ /* 0x000fc4000800063f */
[----:B------:R-:W-:Y:S02]  /*4b30*/  USHF.R.U32.HI UR11, URZ, UR23, UR7 ;  /* 0x000000173f0b7299 */ /* 0x000fe40008011607 */
[----:B------:R-:W-:Y:S02]  /*4b40*/  UIADD3 UR14, UR13, -0x1, URZ ;  /* 0xffffffff0d0e7890 */ /* 0x000fe4000fffe03f */
[----:B------:R-:W-:Y:S02]  /*4b50*/  ULOP3.LUT UR19, URZ, UR19, URZ, 0x33, !UPT ;  /* 0x000000133f137292 */ /* 0x000fe4000f8e333f */
[----:B------:R-:W-:Y:S01]  /*4b60*/  UIMAD UR23, UR21, UR8, UR6 ;  /* 0x00000008151772a4 */ /* 0x000fe2000f8e0206 */
[----:B------:R-:W-:Y:S01]  /*4b70*/  ULDC UR26, c[0x0][0x148] ;  /* 0x00005200001a7ab9 */ /* 0x000fe20000000800 */
[----:B------:R-:W-:Y:S01]  /*4b80*/  ULDC UR24, c[0x0][0x648] ;  /* 0x0001920000187ab9 */ /* 0x000fe20000000800 */
[----:B------:R-:W-:Y:S01]  /*4b90*/  ULDC UR25, c[0x0][0x638] ;  /* 0x00018e0000197ab9 */ /* 0x000fe20000000800 */
        /* <DEDUP_REMOVED lines=12> */
.L_x_100:
[----:B------:R-:W-:Y:S01]  /*4c60*/  UISETP.NE.AND UP0, UPT, UR38, URZ, UPT ;  /* 0x0000003f2600728c */ /* 0x000fe2000bf05270 */
[----:B------:R-:W-:Y:S01]  /*4c70*/  IMAD.MOV.U32 R0, RZ, RZ, 0x1 ;  /* 0x00000001ff007424 */ /* 0x000fe200078e00ff */
[----:B------:R-:W-:Y:S01]  /*4c80*/  USHF.R.U64 UR4, UR10, UR24, UR11 ;  /* 0x000000180a047299 */ /* 0x000fe2000800120b */
[----:B------:R-:W-:Y:S01]  /*4c90*/  IMAD.U32 R19, RZ, RZ, UR12 ;  /* 0x0000000cff137e24 */ /* 0x000fe2000f8e00ff */
[----:B------:R-:W-:Y:S02]  /*4ca0*/  ULOP3.LUT UR19, UR18, UR19, URZ, 0xc0, !UPT ;  /* 0x0000001312137292 */ /* 0x000fe4000f8ec03f */
[----:B------:R-:W-:Y:S02]  /*4cb0*/  UIADD3 UR5, -UR4, URZ, URZ ;  /* 0x0000003f04057290 */ /* 0x000fe4000fffe13f */
[----:B------:R-:W-:Y:S02]  /*4cc0*/  ULOP3.LUT UR14, UR15, UR14, URZ, 0xc0, !UPT ;  /* 0x0000000e0f0e7292 */ /* 0x000fe4000f8ec03f */
[----:B------:R-:W-:-:S02]  /*4cd0*/  UIMAD UR4, UR16, UR4, UR19 ;  /* 0x00000004100472a4 */ /* 0x000fc4000f8e0213 */
[----:B------:R-:W-:Y:S02]  /*4ce0*/  @UP0 UIMAD UR23, UR26, UR22, UR20 ;  /* 0x000000161a1702a4 */ /* 0x000fe4000f8e0214 */
[----:B------:R-:W-:-:S03]  /*4cf0*/  UIMAD UR17, UR5, UR25, UR17 ;  /* 0x00000019051172a4 */ /* 0x000fc6000f8e0211 */
[----:B------:R-:W-:Y:S01]  /*4d00*/  ULDC UR5, c[0x0][0x610] ;  /* 0x0001840000057ab9 */ /* 0x000fe20000000800 */
[----:B------:R-:W-:Y:S02]  /*4d10*/  UIMAD UR17, UR17, UR13, UR14 ;  /* 0x0000000d111172a4 */ /* 0x000fe4000f8e020e */
[----:B------:R-:W-:-:S04]  /*4d20*/  UIMAD UR4, UR4, UR5, UR23 ;  /* 0x00000005040472a4 */ /* 0x000fc8000f8e0217 */
[----:B------:R-:W-:Y:S02]  /*4d30*/  USEL UR5, UR17, UR4, !UP0 ;  /* 0x0000000411057287 */ /* 0x000fe4000c000000 */
[----:B------:R-:W-:-:S04]  /*4d40*/  USEL UR4, UR4, UR17, !UP0 ;  /* 0x0000001104047287 */ /* 0x000fc8000c000000 */
[----:B------:R-:W-:Y:S02]  /*4d50*/  IMAD.U32 R2, RZ, RZ, UR5 ;  /* 0x00000005ff027e24 */ /* 0x000fe4000f8e00ff */
[----:B------:R-:W-:-:S07]  /*4d60*/  IMAD.U32 R18, RZ, RZ, UR4 ;  /* 0x00000004ff127e24 */ /* 0x000fce000f8e00ff */
.L_x_98:
[----:B------:R-:W-:Y:S02]  /*4d70*/  LOP3.LUT P0, RZ, R0, 0xff, RZ, 0xc0, !PT ;  /* 0x000000ff00ff7812 */ /* 0x000fe4000780c0ff */
[----:B------:R-:W-:-:S11]  /*4d80*/  LOP3.LUT R70, R70, 0x1, RZ, 0x3c, !PT ;  /* 0x0000000146467812 */ /* 0x000fd600078e3cff */
[----:B------:R-:W-:Y:S05]  /*4d90*/  @P0 BRA `(.L_x_101) ;  /* 0xffffffc800800947 */ /* 0x000fea000383ffff */
[----:B------:R-:W-:Y:S05]  /*4da0*/  EXIT ;  /* 0x000000000000794d */ /* 0x000fea0003800000 */
.L_x_16:
[----:B------:R-:W-:-:S08]  /*4db0*/  ISETP.NE.AND P0, PT, RZ, UR6, PT ;  /* 0x00000006ff007c0c */ /* 0x000fd0000bf05270 */
[----:B-----5:R-:W0:-:S00]  /*4dc0*/  USETMAXREG.DEALLOC.CTAPOOL 0x28 ;  /* 0x00000028000079c8 */ /* 0x020e0000080e0500 */
[----:B------:R-:W-:Y:S05]  /*4dd0*/  @P0 EXIT ;  /* 0x000000000000094d */ /* 0x000fea0003800000 */
[----:B0-----:R-:W-:Y:S01]  /*4de0*/  LOP3.LUT P0, RZ, R0, 0xff, RZ, 0xc0, !PT ;  /* 0x000000ff00ff7812 */ /* 0x001fe2000780c0ff */
[----:B------:R-:W-:Y:S02]  /*4df0*/  IMAD.MOV.U32 R8, RZ, RZ, 0x1 ;  /* 0x00000001ff087424 */ /* 0x000fe400078e00ff */
[----:B------:R-:W-:-:S10]  /*4e00*/  IMAD.MOV.U32 R0, RZ, RZ, RZ ;  /* 0x000000ffff007224 */ /* 0x000fd400078e00ff */
[----:B------:R-:W-:Y:S05]  /*4e10*/  @!P0 BRA `(.L_x_102) ;  /* 0x0000000c00348947 */ /* 0x000fea0003800000 */
[----:B------:R-:W0:Y:S01]  /*4e20*/  S2UR UR8, SR_CgaCtaId ;  /* 0x00000000000879c3 */ /* 0x000e220000008800 */
[----:B------:R-:W-:Y:S01]  /*4e30*/  LOP3.LUT P0, RZ, R3, 0x1f, RZ, 0xc0, !PT ;  /* 0x0000001f03ff7812 */ /* 0x000fe2000780c0ff */
[----:B------:R-:W-:Y:S01]  /*4e40*/  ULDC UR5, c[0x0][0x658] ;  /* 0x0001960000057ab9 */ /* 0x000fe20000000800 */
[----:B------:R-:W-:Y:S01]  /*4e50*/  UMOV UR6, 0xffffffff ;  /* 0xffffffff00067882 */ /* 0x000fe20000000000 */
[----:B------:R-:W-:Y:S01]  /*4e60*/  BSSY B0, `(.L_x_102) ;  /* 0x00000c8000007945 */ /* 0x000fe20003800000 */
[----:B------:R-:W-:Y:S01]  /*4e70*/  USHF.L.U32 UR6, UR6, UR5, URZ ;  /* 0x0000000506067299 */ /* 0x000fe2000800063f */
[C---:B------:R-:W-:Y:S01]  /*4e80*/  ISETP.NE.AND P3, PT, R4.reuse, RZ, PT ;  /* 0x000000ff0400720c */ /* 0x040fe20003f65270 */
[----:B------:R-:W-:Y:S01]  /*4e90*/  IMAD.MOV.U32 R10, RZ, RZ, 0x1 ;  /* 0x00000001ff0a7424 */ /* 0x000fe200078e00ff */
[----:B------:R-:W-:Y:S01]  /*4ea0*/  ISETP.NE.OR P0, PT, R4, RZ, !P0 ;  /* 0x000000ff0400720c */ /* 0x000fe20004705670 */
[----:B------:R-:W-:Y:S01]  /*4eb0*/  IMAD.MOV.U32 R8, RZ, RZ, 0x1 ;  /* 0x00000001ff087424 */ /* 0x000fe200078e00ff */
[----:B------:R-:W-:Y:S01]  /*4ec0*/  ULDC UR4, c[0x0][0x600] ;  /* 0x0001800000047ab9 */ /* 0x000fe20000000800 */
[----:B------:R-:W-:Y:S01]  /*4ed0*/  IMAD.MOV.U32 R0, RZ, RZ, RZ ;  /* 0x000000ffff007224 */ /* 0x000fe200078e00ff */
[----:B------:R-:W-:Y:S01]  /*4ee0*/  UMOV UR7, 0x1 ;  /* 0x0000000100077882 */ /* 0x000fe20000000000 */
[----:B------:R-:W-:-:S02]  /*4ef0*/  UIADD3 UR22, UR39, 0x1, URZ ;  /* 0x0000000127167890 */ /* 0x000fc4000fffe03f */
[----:B------:R-:W-:Y:S02]  /*4f00*/  ULOP3.LUT UR23, UR36, 0x2, URZ, 0xfc, !UPT ;  /* 0x0000000224177892 */ /* 0x000fe4000f8efc3f */
[----:B------:R-:W-:Y:S02]  /*4f10*/  UIADD3 UR4, UR4, -0x1, URZ ;  /* 0xffffffff04047890 */ /* 0x000fe4000fffe03f */
[----:B------:R-:W-:Y:S02]  /*4f20*/  USHF.L.U32 UR5, UR7, UR5, URZ ;  /* 0x0000000507057299 */ /* 0x000fe4000800063f */
[----:B------:R-:W-:Y:S01]  /*4f30*/  ULOP3.LUT UR6, URZ, UR6, URZ, 0x33, !UPT ;  /* 0x000000063f067292 */ /* 0x000fe2000f8e333f */
[----:B------:R-:W-:Y:S01]  /*4f40*/  ULDC.64 UR20, c[0x0][0x198] ;  /* 0x0000660000147ab9 */ /* 0x000fe20000000a00 */
[----:B0-----:R-:W-:-:S10]  /*4f50*/  IMAD.U32 R9, RZ, RZ, UR8 ;  /* 0x00000008ff097e24 */ /* 0x001fd4000f8e00ff */
.L_x_114:
[----:B------:R-:W-:-:S03]  /*4f60*/  UMOV UR7, 0xffffffff ;  /* 0xffffffff00077882 */ /* 0x000fc60000000000 */
[----:B------:R-:W-:Y:S05]  /*4f70*/  BRA.DIV UR7, `(.L_x_103) ;  /* 0x0000000e07f47947 */ /* 0x000fea000b800000 */
[----:B------:R-:W-:-:S13]  /*4f80*/  ELECT P6, URZ, PT ;  /* 0x00000000003f782f */ /* 0x000fda00038c0000 */
.L_x_127:
[----:B------:R-:W0:Y:S01]  /*4f90*/  LDC R3, c[0x0][0x28c] ;  /* 0x0000a300ff037b82 */ /* 0x000e220000000800 */
[----:B------:R-:W-:Y:S01]  /*4fa0*/  BSSY B1, `(.L_x_104) ;  /* 0x000003d000017945 */ /* 0x000fe20003800000 */
[----:B0-----:R-:W-:-:S13]  /*4fb0*/  ISETP.LT.OR P6, PT, R3, 0x1, !P6 ;  /* 0x000000010300780c */ /* 0x001fda00077c1670 */
[----:B------:R-:W-:Y:S05]  /*4fc0*/  @P6 BRA `(.L_x_105) ;  /* 0x0000000000e86947 */ /* 0x000fea0003800000 */
[----:B------:R-:W-:Y:S02]  /*4fd0*/  IMAD R9, R18, 0x2, R9 ;  /* 0x0000000212097824 */ /* 0x000fe400078e0209 */
[----:B------:R-:W-:Y:S02]  /*4fe0*/  IMAD.SHL.U32 R7, R2, 0x40, RZ ;  /* 0x0000004002077824 */ /* 0x000fe400078e00ff */
[----:B------:R-:W-:Y:S02]  /*4ff0*/  IMAD.MOV.U32 R13, RZ, RZ, RZ ;  /* 0x000000ffff0d7224 */ /* 0x000fe400078e00ff */
[----:B------:R-:W-:Y:S02]  /*5000*/  IMAD.U32 R14, RZ, RZ, UR22 ;  /* 0x00000016ff0e7e24 */ /* 0x000fe4000f8e00ff */
[----:B------:R-:W-:Y:S02]  /*5010*/  IMAD.MOV.U32 R2, RZ, RZ, R8 ;  /* 0x000000ffff027224 */ /* 0x000fe400078e0008 */
[----:B------:R-:W-:-:S02]  /*5020*/  IMAD.MOV.U32 R4, RZ, RZ, R0 ;  /* 0x000000ffff047224 */ /* 0x000fc400078e0000 */
[----:B------:R-:W-:-:S07]  /*5030*/  IMAD.SHL.U32 R6, R9, 0x20, RZ ;  /* 0x0000002009067824 */ /* 0x000fce00078e00ff */
.L_x_109:
[----:B------:R-:W0:Y:S01]  /*5040*/  S2UR UR7, SR_CgaCtaId ;  /* 0x00000000000779c3 */ /* 0x000e220000008800 */
[----:B------:R-:W-:Y:S02]  /*5050*/  MOV R12, 0x400 ;  /* 0x00000400000c7802 */ /* 0x000fe40000000f00 */
[----:B------:R-:W-:-:S05]  /*5060*/  SHF.L.U32 R3, R2, 0x1f, RZ ;  /* 0x0000001f02037819 */ /* 0x000fca00000006ff */
[----:B------:R-:W1:Y:S01]  /*5070*/  @!P3 LDC R5, c[0x0][0x500] ;  /* 0x00014000ff05bb82 */ /* 0x000e620000000800 */
[----:B0-----:R-:W-:-:S05]  /*5080*/  IMAD.U32 R9, RZ, RZ, UR7 ;  /* 0x00000007ff097e24 */ /* 0x001fca000f8e00ff */
[----:B------:R-:W-:-:S05]  /*5090*/  LEA R11, R9, R12, 0x18 ;  /* 0x0000000c090b7211 */ /* 0x000fca00078ec0ff */
[----:B------:R-:W-:-:S04]  /*50a0*/  IMAD R12, R4, 0x8, R11 ;  /* 0x00000008040c7824 */ /* 0x000fc800078e020b */
[----:B------:R-:W0:Y:S02]  /*50b0*/  SYNCS.PHASECHK.TRANS64.TRYWAIT P1, [R12+URZ+0x20], R3 ;  /* 0x000020030c0075a7 */ /* 0x000e24000802017f */
[----:B01----:R-:W-:Y:S05]  /*50c0*/  @!P1 BRA `(.L_x_106) ;  /* 0x0000000c00c09947 */ /* 0x003fea0003800000 */
.L_x_128:
[----:B------:R-:W-:Y:S01]  /*50d0*/  UPRMT UR7, UR23, 0x9910, URZ ;  /* 0x0000991017077896 */ /* 0x000fe2000800003f */
[----:B------:R1:W-:Y:S03]  /*50e0*/  @!P3 SYNCS.ARRIVE.TRANS64 RZ, [R12+URZ], R5 ;  /* 0x000000050cffb9a7 */ /* 0x0003e6000800003f */
[----:B------:R-:W-:-:S06]  /*50f0*/  UISETP.NE.AND UP0, UPT, UR7, 0x2, UPT ;  /* 0x000000020700788c */ /* 0x000fcc000bf05270 */
[----:B------:R-:W-:-:S13]  /*5100*/  PLOP3.LUT P1, PT, PT, PT, UP0, 0x80, 0x0 ;  /* 0x000000000000781c */ /* 0x000fda0003f2f008 */
[----:B-1----:R-:W-:Y:S05]  /*5110*/  @P1 BRA `(.L_x_107) ;  /* 0x0000000000041947 */ /* 0x002fea0003800000 */
[----:B------:R-:W-:Y:S01]  /*5120*/  BPT.TRAP 0x1 ;  /* 0x000000040000795c */ /* 0x000fe20000300000 */
.L_x_107:
[----:B------:R-:W-:Y:S05]  /*5130*/  @P0 BRA `(.L_x_108) ;  /* 0x0000000000040947 */ /* 0x000fea0003800000 */
[----:B------:R-:W-:Y:S01]  /*5140*/  BPT.TRAP 0x1 ;  /* 0x000000040000795c */ /* 0x000fe20000300000 */
.L_x_108:
[----:B0-----:R-:W-:Y:S01]  /*5150*/  IMAD R3, R4, 0x2, R9 ;  /* 0x0000000204037824 */ /* 0x001fe200078e0209 */
[----:B------:R-:W-:Y:S01]  /*5160*/  R2UR UR9, R12 ;  /* 0x000000000c0972ca */ /* 0x000fe200000e0000 */
[----:B------:R-:W-:Y:S01]  /*5170*/  VIADD R14, R14, 0xffffffff ;  /* 0xffffffff0e0e7836 */ /* 0x000fe20000000000 */
[----:B------:R-:W-:Y:S01]  /*5180*/  UIADD3 UR14, UP0, UR20, 0xf0, URZ ;  /* 0x000000f0140e7890 */ /* 0x000fe2000ff1e03f */
[----:B------:R-:W-:Y:S01]  /*5190*/  IMAD.SHL.U32 R3, R3, 0x800, RZ ;  /* 0x0000080003037824 */ /* 0x000fe200078e00ff */
[----:B------:R-:W-:Y:S01]  /*51a0*/  R2UR UR11, R6 ;  /* 0x00000000060b72ca */ /* 0x000fe200000e0000 */
[----:B------:R-:W-:Y:S01]  /*51b0*/  UIADD3 UR24, UP1, UR20, 0x1f0, URZ ;  /* 0x000001f014187890 */ /* 0x000fe2000ff3e03f */
[----:B------:R-:W-:Y:S01]  /*51c0*/  R2UR UR10, R13 ;  /* 0x000000000d0a72ca */ /* 0x000fe200000e0000 */
[--C-:B------:R-:W-:Y:S01]  /*51d0*/  IMAD R3, R3, 0x2, R11.reuse ;  /* 0x0000000203037824 */ /* 0x100fe200078e020b */
[----:B------:R-:W-:Y:S01]  /*51e0*/  R2UR UR12, R19 ;  /* 0x00000000130c72ca */ /* 0x000fe200000e0000 */
[C---:B------:R-:W-:Y:S01]  /*51f0*/  IMAD R11, R4.reuse, 0x2000, R11 ;  /* 0x00002000040b7824 */ /* 0x040fe200078e020b */
[----:B------:R-:W-:Y:S01]  /*5200*/  R2UR UR18, R7 ;  /* 0x00000000071272ca */ /* 0x000fe200000e0000 */
[----:B------:R-:W-:Y:S01]  /*5210*/  UIADD3.X UR15, URZ, UR21, URZ, UP0, !UPT ;  /* 0x000000153f0f7290 */ /* 0x000fe200087fe43f */
[----:B------:R-:W-:Y:S01]  /*5220*/  R2UR UR7, R3 ;  /* 0x00000000030772ca */ /* 0x000fe200000e0000 */
[----:B------:R-:W-:Y:S01]  /*5230*/  VIADD R4, R4, 0x1 ;  /* 0x0000000104047836 */ /* 0x000fe20000000000 */
[----:B------:R-:W-:Y:S01]  /*5240*/  R2UR UR8, R11 ;  /* 0x000000000b0872ca */ /* 0x000fe200000e0000 */
[----:B------:R-:W-:Y:S01]  /*5250*/  UIADD3.X UR25, URZ, UR21, URZ, UP1, !UPT ;  /* 0x000000153f197290 */ /* 0x000fe20008ffe43f */
[----:B------:R-:W-:Y:S01]  /*5260*/  ISETP.GT.AND P2, PT, R14, 0x1, PT ;  /* 0x000000010e00780c */ /* 0x000fe20003f44270 */
[----:B------:R-:W-:Y:S01]  /*5270*/  UMOV UR19, 0x30000 ;  /* 0x0003000000137882 */ /* 0x000fe20000000000 */
[----:B------:R-:W-:Y:S01]  /*5280*/  UMOV UR16, 0x0 ;  /* 0x0000000000107882 */ /* 0x000fe20000000000 */
[----:B------:R-:W-:Y:S01]  /*5290*/  UMOV UR17, 0x10000000 ;  /* 0x1000000000117882 */ /* 0x000fe20000000000 */
[----:B------:R-:W-:Y:S01]  /*52a0*/  ISETP.NE.AND P1, PT, R4, 0x4, PT ;  /* 0x000000040400780c */ /* 0x000fe20003f25270 */
[----:B------:R-:W-:-:S03]  /*52b0*/  VIADD R13, R13, 0x40 ;  /* 0x000000400d0d7836 */ /* 0x000fc60000000000 */
[----:B------:R-:W-:Y:S01]  /*52c0*/  SEL R3, RZ, 0x1, P1 ;  /* 0x00000001ff037807 */ /* 0x000fe20000800000 */
[----:B------:R-:W-:Y:S01]  /*52d0*/  UIADD3 UR7, UR7, 0x180, URZ ;  /* 0x0000018007077890 */ /* 0x000fe2000fffe03f */
[----:B------:R-:W-:Y:S01]  /*52e0*/  SEL R4, R4, RZ, P1 ;  /* 0x000000ff04047207 */ /* 0x000fe20000800000 */
[----:B------:R-:W-:Y:S01]  /*52f0*/  UIADD3 UR13, UR8, 0x8180, URZ ;  /* 0x00008180080d7890 */ /* 0x000fe2000fffe03f */
[----:B------:R-:W-:-:S04]  /*5300*/  LOP3.LUT R2, R2, R3, RZ, 0x3c, !PT ;  /* 0x0000000302027212 */ /* 0x000fc800078e3cff */
[----:B------:R-:W-:Y:S02]  /*5310*/  UMOV UR8, UR7 ;  /* 0x0000000700087c82 */ /* 0x000fe40008000000 */
[----:B------:R0:W-:Y:S02]  /*5320*/  UTMALDG.3D.MULTICAST [UR8], [UR14], UR19, desc[UR16] ;  /* 0x000010080e0073b4 */ /* 0x0001e40008011813 */
[----:B0-----:R-:W-:Y:S01]  /*5330*/  UMOV UR8, UR13 ;  /* 0x0000000d00087c82 */ /* 0x001fe20008000000 */
[----:B------:R-:W-:Y:S02]  /*5340*/  UMOV UR11, UR18 ;  /* 0x00000012000b7c82 */ /* 0x000fe40008000000 */
[----:B------:R0:W-:Y:S02]  /*5350*/  UTMALDG.3D [UR8], [UR24], desc[UR16] ;  /* 0x00001008180075b4 */ /* 0x0001e40008011000 */
[----:B0-----:R-:W-:Y:S05]  /*5360*/  @P2 BRA `(.L_x_109) ;  /* 0xfffffffc00342947 */ /* 0x001fea000383ffff */
.L_x_105:
[----:B------:R-:W-:Y:S05]  /*5370*/  BSYNC B1 ;  /* 0x0000000000017941 */ /* 0x000fea0003800000 */
.L_x_104:
[----:B------:R-:W-:Y:S01]  /*5380*/  LOP3.LUT P4, RZ, R10, 0xff, RZ, 0xc0, !PT ;  /* 0x000000ff0aff7812 */ /* 0x000fe2000788c0ff */
[----:B------:R-:W-:Y:S01]  /*5390*/  VIADD R0, R0, UR39 ;  /* 0x0000002700007c36 */ /* 0x000fe20008000000 */
[----:B------:R-:W-:Y:S01]  /*53a0*/  ULDC.64 UR8, c[0x0][0x650] ;  /* 0x0001940000087ab9 */ /* 0x000fe20000000a00 */
[----:B------:R-:W-:Y:S01]  /*53b0*/  IMAD.U32 R3, RZ, RZ, UR39 ;  /* 0x00000027ff037e24 */ /* 0x000fe2000f8e00ff */
[----:B------:R-:W-:Y:S01]  /*53c0*/  BSSY B1, `(.L_x_110) ;  /* 0x000006f000017945 */ /* 0x000fe20003800000 */
[----:B------:R-:W-:Y:S01]  /*53d0*/  IMAD.MOV.U32 R18, RZ, RZ, -0x1 ;  /* 0xffffffffff127424 */ /* 0x000fe200078e00ff */
[----:B------:R-:W-:Y:S01]  /*53e0*/  SHF.R.U32.HI R2, RZ, 0x2, R0 ;  /* 0x00000002ff027819 */ /* 0x000fe20000011600 */
[----:B------:R-:W-:Y:S01]  /*53f0*/  IMAD.MOV.U32 R19, RZ, RZ, -0x1 ;  /* 0xffffffffff137424 */ /* 0x000fe200078e00ff */
[----:B------:R-:W-:Y:S02]  /*5400*/  ISETP.GT.U32.AND P1, PT, R0, 0x3, PT ;  /* 0x000000030000780c */ /* 0x000fe40003f24070 */
[----:B------:R-:W-:-:S02]  /*5410*/  LOP3.LUT R2, R2, 0x1, RZ, 0xc0, !PT ;  /* 0x0000000102027812 */ /* 0x000fc400078ec0ff */
[C---:B------:R-:W-:Y:S01]  /*5420*/  ISETP.LT.U32.AND P1, PT, R3.reuse, 0x4, P1 ;  /* 0x000000040300780c */ /* 0x040fe20000f21070 */
[----:B------:R-:W0:Y:S01]  /*5430*/  @P4 S2R R9, SR_CgaCtaId ;  /* 0x0000000000094919 */ /* 0x000e220000008800 */
[----:B------:R-:W-:Y:S02]  /*5440*/  @P4 MOV R4, 0x400 ;  /* 0x0000040000044802 */ /* 0x000fe40000000f00 */
[----:B------:R-:W-:Y:S02]  /*5450*/  ISETP.NE.U32.AND P2, PT, R2, 0x1, PT ;  /* 0x000000010200780c */ /* 0x000fe40003f45070 */
[----:B------:R-:W-:Y:S02]  /*5460*/  LOP3.LUT R0, R0, 0x3, RZ, 0xc0, !PT ;  /* 0x0000000300007812 */ /* 0x000fe400078ec0ff */
[----:B------:R-:W-:Y:S02]  /*5470*/  ISETP.GT.U32.AND P2, PT, R3, 0x3, !P2 ;  /* 0x000000030300780c */ /* 0x000fe40005744070 */
[----:B------:R-:W-:-:S02]  /*5480*/  SEL R3, RZ, 0x1, !P1 ;  /* 0x00000001ff037807 */ /* 0x000fc40004800000 */
[----:B------:R-:W-:Y:S02]  /*5490*/  SEL R2, RZ, 0x1, !P2 ;  /* 0x00000001ff027807 */ /* 0x000fe40005000000 */
[----:B------:R-:W-:Y:S02]  /*54a0*/  PRMT R10, RZ, 0x7610, R10 ;  /* 0x00007610ff0a7816 */ /* 0x000fe4000000000a */
[--C-:B------:R-:W-:Y:S01]  /*54b0*/  LOP3.LUT R8, R2, R8, R3.reuse, 0x96, !PT ;  /* 0x0000000802087212 */ /* 0x100fe200078e9603 */
[----:B------:R-:W-:Y:S01]  /*54c0*/  IMAD.MOV.U32 R2, RZ, RZ, -0x1 ;  /* 0xffffffffff027424 */ /* 0x000fe200078e00ff */
[----:B------:R-:W-:Y:S02]  /*54d0*/  PRMT R3, RZ, 0x7610, R3 ;  /* 0x00007610ff037816 */ /* 0x000fe40000000003 */
[----:B0-----:R-:W-:-:S04]  /*54e0*/  @P4 LEA R4, R9, R4, 0x18 ;  /* 0x0000000409044211 */ /* 0x001fc800078ec0ff */
[----:B------:R0:W-:Y:S01]  /*54f0*/  @P4 SYNCS.ARRIVE.TRANS64.A1T0 RZ, [R4+URZ+0x78], RZ ;  /* 0x000078ff04ff49a7 */ /* 0x0001e2000810003f */
[----:B------:R-:W-:-:S04]  /*5500*/  IADD3 R16, P4, R16, UR50, RZ ;  /* 0x0000003210107c10 */ /* 0x000fc8000ff9e0ff */
[----:B------:R-:W-:Y:S02]  /*5510*/  IADD3.X R17, R17, UR37, RZ, P4, !PT ;  /* 0x0000002511117c10 */ /* 0x000fe4000a7fe4ff */
[----:B------:R-:W-:-:S04]  /*5520*/  ISETP.GE.U32.AND P4, PT, R16, UR8, PT ;  /* 0x0000000810007c0c */ /* 0x000fc8000bf86070 */
[----:B------:R-:W-:-:S13]  /*5530*/  ISETP.GE.U32.AND.EX P1, PT, R17, UR9, PT, P4 ;  /* 0x0000000911007c0c */ /* 0x000fda000bf26140 */
[----:B0-----:R-:W-:Y:S05]  /*5540*/  @P1 BRA `(.L_x_111) ;  /* 0x0000000400581947 */ /* 0x001fea0003800000 */
[----:B------:R-:W0:Y:S01]  /*5550*/  S2UR UR7, SR_CTAID.X ;  /* 0x00000000000779c3 */ /* 0x000e220000002500 */
[----:B------:R-:W-:Y:S01]  /*5560*/  ULDC.64 UR8, c[0x0][0x628] ;  /* 0x00018a0000087ab9 */ /* 0x000fe20000000a00 */
[----:B------:R-:W-:Y:S01]  /*5570*/  ULDC UR10, c[0x0][0x150] ;  /* 0x00005400000a7ab9 */ /* 0x000fe20000000800 */
[----:B------:R-:W-:Y:S01]  /*5580*/  ISETP.NE.U32.AND P1, PT, RZ, UR8, PT ;  /* 0x00000008ff007c0c */ /* 0x000fe2000bf25070 */
[----:B------:R-:W-:Y:S01]  /*5590*/  ULDC UR11, c[0x0][0x630] ;  /* 0x00018c00000b7ab9 */ /* 0x000fe20000000800 */
[----:B------:R-:W-:Y:S01]  /*55a0*/  ULDC UR13, c[0x0][0x154] ;  /* 0x00005500000d7ab9 */ /* 0x000fe20000000800 */
[----:B------:R-:W-:Y:S01]  /*55b0*/  IMAD.MOV.U32 R2, RZ, RZ, R16 ;  /* 0x000000ffff027224 */ /* 0x000fe200078e0010 */
[----:B------:R-:W-:Y:S01]  /*55c0*/  ISETP.NE.AND.EX P1, PT, RZ, UR9, PT, P1 ;  /* 0x00000009ff007c0c */ /* 0x000fe2000bf25310 */
[----:B------:R-:W1:Y:S01]  /*55d0*/  S2UR UR12, SR_CTAID.Y ;  /* 0x00000000000c79c3 */ /* 0x000e620000002600 */
[----:B0-----:R-:W-:-:S05]  /*55e0*/  I2FP.F32.U32 R3, UR7 ;  /* 0x0000000700037c45 */ /* 0x001fca0008201000 */
[----:B------:R-:W-:Y:S01]  /*55f0*/  FMUL R12, R3, UR10 ;  /* 0x0000000a030c7c20 */ /* 0x000fe20008400000 */
[----:B------:R-:W-:-:S05]  /*5600*/  IMAD.MOV.U32 R3, RZ, RZ, R17 ;  /* 0x000000ffff037224 */ /* 0x000fca00078e0011 */
[----:B------:R-:W-:Y:S05]  /*5610*/  @!P1 BRA `(.L_x_112) ;  /* 0x0000000000289947 */ /* 0x000fea0003800000 */
[----:B------:R-:W-:Y:S02]  /*5620*/  ULDC UR10, c[0x0][0x634] ;  /* 0x00018d00000a7ab9 */ /* 0x000fe40000000800 */
[----:B------:R-:W-:-:S05]  /*5630*/  IADD3 R7, P1, R16, UR10, RZ ;  /* 0x0000000a10077c10 */ /* 0x000fca000ff3e0ff */
[----:B------:R-:W-:-:S04]  /*5640*/  IMAD.X R11, RZ, RZ, R17, P1 ;  /* 0x000000ffff0b7224 */ /* 0x000fc800008e0611 */
[----:B------:R-:W-:-:S04]  /*5650*/  IMAD.WIDE.U32 R4, R11, UR8, RZ ;  /* 0x000000080b047c25 */ /* 0x000fc8000f8e00ff */
[----:B------:R-:W-:-:S04]  /*5660*/  IMAD.WIDE.U32 R4, P1, R7, UR9, R4 ;  /* 0x0000000907047c25 */ /* 0x000fc8000f820004 */
[----:B------:R-:W-:-:S04]  /*5670*/  IMAD.WIDE.U32 R6, R7, UR8, RZ ;  /* 0x0000000807067c25 */ /* 0x000fc8000f8e00ff */
[----:B------:R-:W-:Y:S01]  /*5680*/  IMAD.X R3, RZ, RZ, RZ, P1 ;  /* 0x000000ffff037224 */ /* 0x000fe200008e06ff */
[----:B------:R-:W-:Y:S01]  /*5690*/  IADD3 RZ, P1, R7, R4, RZ ;  /* 0x0000000407ff7210 */ /* 0x000fe20007f3e0ff */
[----:B------:R-:W-:-:S04]  /*56a0*/  IMAD.MOV.U32 R2, RZ, RZ, R5 ;  /* 0x000000ffff027224 */ /* 0x000fc800078e0005 */
[----:B------:R-:W-:-:S08]  /*56b0*/  IMAD.WIDE.U32.X R2, R11, UR9, R2, P1 ;  /* 0x000000090b027c25 */ /* 0x000fd000088e0402 */
.L_x_112:
[--C-:B------:R-:W-:Y:S01]  /*56c0*/  SHF.R.U64 R19, R2, UR11, R3.reuse ;  /* 0x0000000b02137c19 */ /* 0x100fe20008001203 */
[----:B------:R-:W0:Y:S01]  /*56d0*/  F2I.U32.TRUNC.NTZ R12, R12 ;  /* 0x0000000c000c7305 */ /* 0x000e22000020f000 */
[----:B------:R-:W-:Y:S01]  /*56e0*/  SHF.R.U32.HI R2, RZ, UR11, R3 ;  /* 0x0000000bff027c19 */ /* 0x000fe20008011603 */
[----:B------:R-:W-:Y:S01]  /*56f0*/  ULDC.64 UR8, c[0x0][0x620] ;  /* 0x0001880000087ab9 */ /* 0x000fe20000000a00 */
[----:B------:R-:W-:Y:S01]  /*5700*/  IADD3 R5, P1, RZ, -R19, RZ ;  /* 0x80000013ff057210 */ /* 0x000fe20007f3e0ff */
[----:B------:R-:W-:Y:S01]  /*5710*/  ULDC.64 UR14, c[0x0][0x640] ;  /* 0x00019000000e7ab9 */ /* 0x000fe20000000a00 */
[----:B-1----:R-:W-:Y:S01]  /*5720*/  I2FP.F32.U32 R4, UR12 ;  /* 0x0000000c00047c45 */ /* 0x002fe20008201000 */
[----:B------:R-:W1:Y:S01]  /*5730*/  LDC R11, c[0x0][0x610] ;  /* 0x00018400ff0b7b82 */ /* 0x000e620000000800 */
[----:B------:R-:W-:Y:S01]  /*5740*/  ULDC UR11, c[0x0][0x658] ;  /* 0x00019600000b7ab9 */ /* 0x000fe20000000800 */
[----:B------:R-:W-:Y:S01]  /*5750*/  IMAD.X R2, RZ, RZ, ~R2, P1 ;  /* 0x000000ffff027224 */ /* 0x000fe200008e0e02 */
[----:B------:R-:W-:Y:S01]  /*5760*/  ISETP.NE.U32.AND P1, PT, RZ, UR14, PT ;  /* 0x0000000eff007c0c */ /* 0x000fe2000bf25070 */
[----:B------:R-:W-:Y:S01]  /*5770*/  FMUL R6, R4, UR13 ;  /* 0x0000000d04067c20 */ /* 0x000fe20008400000 */
[----:B------:R-:W-:Y:S01]  /*5780*/  ULDC UR13, c[0x0][0x648] ;  /* 0x00019200000d7ab9 */ /* 0x000fe20000000800 */
[----:B------:R-:W-:Y:S01]  /*5790*/  IMAD R4, R2, UR8, RZ ;  /* 0x0000000802047c24 */ /* 0x000fe2000f8e02ff */
[----:B------:R-:W-:Y:S01]  /*57a0*/  ISETP.NE.AND.EX P1, PT, RZ, UR15, PT, P1 ;  /* 0x0000000fff007c0c */ /* 0x000fe2000bf25310 */
[C---:B------:R-:W-:Y:S01]  /*57b0*/  IMAD.WIDE.U32 R2, R5.reuse, UR8, R16 ;  /* 0x0000000805027c25 */ /* 0x040fe2000f8e0010 */
[----:B0-----:R-:W-:Y:S01]  /*57c0*/  R2UR UR8, R12 ;  /* 0x000000000c0872ca */ /* 0x001fe200000e0000 */
[----:B------:R-:W0:Y:S02]  /*57d0*/  F2I.U32.TRUNC.NTZ R6, R6 ;  /* 0x0000000600067305 */ /* 0x000e24000020f000 */
[----:B------:R-:W-:Y:S01]  /*57e0*/  IMAD R5, R5, UR9, R4 ;  /* 0x0000000905057c24 */ /* 0x000fe2000f8e0204 */
[----:B------:R-:W-:-:S03]  /*57f0*/  ULDC UR9, c[0x0][0x618] ;  /* 0x0001860000097ab9 */ /* 0x000fc60000000800 */
[----:B------:R-:W-:-:S05]  /*5800*/  IMAD.IADD R3, R3, 0x1, R5 ;  /* 0x0000000103037824 */ /* 0x000fca00078e0205 */
[--C-:B------:R-:W-:Y:S02]  /*5810*/  SHF.R.U64 R12, R2, UR9, R3.reuse ;  /* 0x00000009020c7c19 */ /* 0x100fe40008001203 */
[----:B------:R-:W-:Y:S01]  /*5820*/  SHF.R.U32.HI R3, RZ, UR9, R3 ;  /* 0x00000009ff037c19 */ /* 0x000fe20008011603 */
[----:B------:R-:W-:Y:S01]  /*5830*/  ULDC UR9, c[0x0][0x608] ;  /* 0x0001820000097ab9 */ /* 0x000fe20000000800 */
[----:B0-----:R-:W-:Y:S02]  /*5840*/  R2UR UR10, R6 ;  /* 0x00000000060a72ca */ /* 0x001fe400000e0000 */
[--C-:B------:R-:W-:Y:S02]  /*5850*/  SHF.R.U64 R14, R12, UR9, R3.reuse ;  /* 0x000000090c0e7c19 */ /* 0x100fe40008001203 */
[----:B------:R-:W-:Y:S01]  /*5860*/  SHF.R.U32.HI R3, RZ, UR9, R3 ;  /* 0x00000009ff037c19 */ /* 0x000fe20008011603 */
[----:B------:R-:W-:-:S03]  /*5870*/  UIADD3 UR9, -UR8, URZ, URZ ;  /* 0x0000003f08097290 */ /* 0x000fc6000fffe13f */
[--C-:B------:R-:W-:Y:S01]  /*5880*/  SHF.R.U64 R18, R14, UR11, R3.reuse ;  /* 0x0000000b0e127c19 */ /* 0x100fe20008001203 */
[----:B------:R-:W-:Y:S01]  /*5890*/  ULDC UR8, c[0x0][0x144] ;  /* 0x0000510000087ab9 */ /* 0x000fe20000000800 */
[----:B------:R-:W-:-:S03]  /*58a0*/  SHF.R.U32.HI R3, RZ, UR11, R3 ;  /* 0x0000000bff037c19 */ /* 0x000fc60008011603 */
[----:B------:R-:W-:Y:S01]  /*58b0*/  IMAD.MOV.U32 R2, RZ, RZ, R18 ;  /* 0x000000ffff027224 */ /* 0x000fe200078e0012 */
[----:B------:R-:W-:Y:S06]  /*58c0*/  @!P1 BRA `(.L_x_113) ;  /* 0x0000000000289947 */ /* 0x000fec0003800000 */
        /* <DEDUP_REMOVED lines=10> */
.L_x_113:
[----:B------:R-:W-:Y:S01]  /*5970*/  UISETP.NE.AND UP0, UPT, UR38, URZ, UPT ;  /* 0x0000003f2600728c */ /* 0x000fe2000bf05270 */
[----:B------:R-:W-:Y:S01]  /*5980*/  SHF.R.U64 R3, R2, UR13, R3 ;  /* 0x0000000d02037c19 */ /* 0x000fe20008001203 */
[----:B------:R-:W-:Y:S01]  /*5990*/  UIADD3 UR10, -UR10, URZ, URZ ;  /* 0x0000003f0a0a7290 */ /* 0x000fe2000fffe13f */
[----:B------:R-:W-:Y:S01]  /*59a0*/  LOP3.LUT R2, R14, UR6, RZ, 0xc0, !PT ;  /* 0x000000060e027c12 */ /* 0x000fe2000f8ec0ff */
[----:B------:R-:W-:Y:S02]  /*59b0*/  UIMAD UR7, UR8, UR9, UR7 ;  /* 0x00000009080772a4 */ /* 0x000fe4000f8e0207 */
[----:B------:R-:W-:Y:S01]  /*59c0*/  IMAD.MOV R5, RZ, RZ, -R3 ;  /* 0x000000ffff057224 */ /* 0x000fe200078e0a03 */
[----:B------:R-:W-:Y:S01]  /*59d0*/  ULDC UR8, c[0x0][0x148] ;  /* 0x0000520000087ab9 */ /* 0x000fe20000000800 */
[----:B------:R-:W-:Y:S01]  /*59e0*/  IMAD R4, R3, UR5, R2 ;  /* 0x0000000503047c24 */ /* 0x000fe2000f8e0202 */
[----:B------:R-:W-:Y:S02]  /*59f0*/  LOP3.LUT R3, R12, UR4, RZ, 0xc0, !PT ;  /* 0x000000040c037c12 */ /* 0x000fe4000f8ec0ff */
[----:B------:R-:W-:Y:S01]  /*5a00*/  @UP0 UIMAD UR7, UR8, UR10, UR12 ;  /* 0x0000000a080702a4 */ /* 0x000fe2000f8e020c */
[----:B------:R-:W-:-:S02]  /*5a10*/  PLOP3.LUT P1, PT, PT, PT, UP0, 0x80, 0x0 ;  /* 0x000000000000781c */ /* 0x000fc40003f2f008 */
[----:B------:R-:W-:Y:S02]  /*5a20*/  ULDC UR8, c[0x0][0x638] ;  /* 0x00018e0000087ab9 */ /* 0x000fe40000000800 */
[----:B------:R-:W-:Y:S02]  /*5a30*/  IMAD R2, R5, UR8, R18 ;  /* 0x0000000805027c24 */ /* 0x000fe4000f8e0212 */
[----:B-1----:R-:W-:Y:S01]  /*5a40*/  IMAD R11, R4, R11, UR7 ;  /* 0x00000007040b7e24 */ /* 0x002fe2000f8e020b */
[----:B------:R-:W-:Y:S01]  /*5a50*/  ULDC UR7, c[0x0][0x600] ;  /* 0x0001800000077ab9 */ /* 0x000fe20000000800 */
[----:B------:R-:W-:Y:S02]  /*5a60*/  IMAD.MOV.U32 R4, RZ, RZ, 0x1 ;  /* 0x00000001ff047424 */ /* 0x000fe400078e00ff */
[----:B------:R-:W-:-:S03]  /*5a70*/  IMAD R18, R2, UR7, R3 ;  /* 0x0000000702127c24 */ /* 0x000fc6000f8e0203 */
[----:B------:R-:W-:Y:S02]  /*5a80*/  PRMT R3, R4, 0x7610, R3 ;  /* 0x0000761004037816 */ /* 0x000fe40000000003 */
[----:B------:R-:W-:Y:S02]  /*5a90*/  SEL R2, R18, R11, !P1 ;  /* 0x0000000b12027207 */ /* 0x000fe40004800000 */
[----:B------:R-:W-:-:S07]  /*5aa0*/  SEL R18, R11, R18, !P1 ;  /* 0x000000120b127207 */ /* 0x000fce0004800000 */
.L_x_111:
[----:B------:R-:W-:Y:S05]  /*5ab0*/  BSYNC B1 ;  /* 0x0000000000017941 */ /* 0x000fea0003800000 */
.L_x_110:
[----:B------:R-:W-:-:S13]  /*5ac0*/  LOP3.LUT P1, RZ, R3, 0xff, RZ, 0xc0, !PT ;  /* 0x000000ff03ff7812 */ /* 0x000fda000782c0ff */
[----:B------:R-:W-:Y:S05]  /*5ad0*/  @P1 BRA `(.L_x_114) ;  /* 0xfffffff400201947 */ /* 0x000fea000383ffff */
[----:B------:R-:W-:Y:S05]  /*5ae0*/  BSYNC B0 ;  /* 0x0000000000007941 */ /* 0x000fea0003800000 */
.L_x_102:
[----:B------:R-:W-:-:S03]  /*5af0*/  UMOV UR7, 0xffffffff ;  /* 0xffffffff00077882 */ /* 0x000fc60000000000 */
[----:B------:R-:W-:Y:S05]  /*5b00*/  BRA.DIV UR7, `(.L_x_115) ;  /* 0x0000000607447947 */ /* 0x000fea000b800000 */
[----:B------:R-:W-:-:S13]  /*5b10*/  ELECT P6, URZ, PT ;  /* 0x00000000003f782f */ /* 0x000fda00038c0000 */
.L_x_131:
[----:B------:R-:W-:Y:S04]  /*5b20*/  BSSY B0, `(.L_x_116) ;  /* 0x000002c000007945 */ /* 0x000fe80003800000 */
[----:B------:R-:W-:Y:S05]  /*5b30*/  @!P6 BRA `(.L_x_117) ;  /* 0x0000000000a8e947 */ /* 0x000fea0003800000 */
[----:B------:R-:W-:-:S04]  /*5b40*/  ULOP3.LUT UR7, UR36, 0x2, URZ, 0xfc, !UPT ;  /* 0x0000000224077892 */ /* 0x000fc8000f8efc3f */
[----:B------:R-:W-:-:S06]  /*5b50*/  UISETP.NE.AND UP0, UPT, UR7, 0x3, UPT ;  /* 0x000000030700788c */ /* 0x000fcc000bf05270 */
[----:B------:R-:W-:-:S13]  /*5b60*/  PLOP3.LUT P0, PT, PT, PT, UP0, 0x80, 0x0 ;  /* 0x000000000000781c */ /* 0x000fda0003f0f008 */
[----:B------:R-:W-:Y:S05]  /*5b70*/  @!P0 BRA `(.L_x_118) ;  /* 0x0000000000048947 */ /* 0x000fea0003800000 */
[----:B------:R-:W-:Y:S01]  /*5b80*/  BPT.TRAP 0x1 ;  /* 0x000000040000795c */ /* 0x000fe20000300000 */
.L_x_118:
[----:B------:R-:W0:Y:S01]  /*5b90*/  S2R R3, SR_CgaCtaId ;  /* 0x0000000000037919 */ /* 0x000e220000008800 */
[----:B------:R-:W-:-:S04]  /*5ba0*/  MOV R2, 0x400 ;  /* 0x0000040000027802 */ /* 0x000fc80000000f00 */
[----:B0-----:R-:W-:Y:S02]  /*5bb0*/  LEA R3, R3, R2, 0x18 ;  /* 0x0000000203037211 */ /* 0x001fe400078ec0ff */
[----:B------:R-:W-:-:S03]  /*5bc0*/  SHF.L.U32 R2, R8, 0x1f, RZ ;  /* 0x0000001f08027819 */ /* 0x000fc600000006ff */
[----:B------:R-:W-:-:S04]  /*5bd0*/  VIADD R3, R3, 0x20 ;  /* 0x0000002003037836 */ /* 0x000fc80000000000 */
[C---:B------:R-:W-:Y:S02]  /*5be0*/  IMAD R7, R0.reuse, 0x8, R3 ;  /* 0x0000000800077824 */ /* 0x040fe400078e0203 */
[----:B------:R-:W-:Y:S02]  /*5bf0*/  VIADD R0, R0, 0x1 ;  /* 0x0000000100007836 */ /* 0x000fe40000000000 */
[----:B------:R-:W0:Y:S03]  /*5c00*/  SYNCS.PHASECHK.TRANS64.TRYWAIT P0, [R7+URZ], R2 ;  /* 0x00000002070075a7 */ /* 0x000e26000800017f */
[----:B------:R-:W-:-:S04]  /*5c10*/  ISETP.NE.AND P1, PT, R0, 0x4, PT ;  /* 0x000000040000780c */ /* 0x000fc80003f25270 */
[----:B------:R-:W-:Y:S02]  /*5c20*/  SEL R5, RZ, 0x1, P1 ;  /* 0x00000001ff057807 */ /* 0x000fe40000800000 */
[----:B------:R-:W-:Y:S02]  /*5c30*/  SEL R0, R0, RZ, P1 ;  /* 0x000000ff00007207 */ /* 0x000fe40000800000 */
[----:B------:R-:W-:-:S03]  /*5c40*/  LOP3.LUT R5, R8, R5, RZ, 0x3c, !PT ;  /* 0x0000000508057212 */ /* 0x000fc600078e3cff */
[----:B------:R-:W-:Y:S01]  /*5c50*/  IMAD R9, R0, 0x8, R3 ;  /* 0x0000000800097824 */ /* 0x000fe200078e0203 */
[----:B------:R-:W-:Y:S01]  /*5c60*/  SHF.L.U32 R4, R5, 0x1f, RZ ;  /* 0x0000001f05047819 */ /* 0x000fe200000006ff */
[----:B0-----:R-:W-:Y:S06]  /*5c70*/  @!P0 BRA `(.L_x_119) ;  /* 0x0000000400088947 */ /* 0x001fec0003800000 */
.L_x_132:
[----:B------:R-:W1:Y:S01]  /*5c80*/  SYNCS.PHASECHK.TRANS64.TRYWAIT P0, [R9+URZ], R4 ;  /* 0x00000004090075a7 */ /* 0x000e62000800017f */
[----:B------:R-:W-:-:S05]  /*5c90*/  VIADD R0, R0, 0x1 ;  /* 0x0000000100007836 */ /* 0x000fca0000000000 */
[----:B------:R-:W-:-:S04]  /*5ca0*/  ISETP.NE.AND P1, PT, R0, 0x4, PT ;  /* 0x000000040000780c */ /* 0x000fc80003f25270 */
[----:B0-----:R-:W-:Y:S02]  /*5cb0*/  SEL R2, RZ, 0x1, P1 ;  /* 0x00000001ff027807 */ /* 0x001fe40000800000 */
[----:B------:R-:W-:Y:S02]  /*5cc0*/  SEL R0, R0, RZ, P1 ;  /* 0x000000ff00007207 */ /* 0x000fe40000800000 */
[----:B------:R-:W-:-:S03]  /*5cd0*/  LOP3.LUT R7, R5, R2, RZ, 0x3c, !PT ;  /* 0x0000000205077212 */ /* 0x000fc600078e3cff */
[----:B------:R-:W-:Y:S01]  /*5ce0*/  IMAD R6, R0, 0x8, R3 ;  /* 0x0000000800067824 */ /* 0x000fe200078e0203 */
[----:B------:R-:W-:Y:S01]  /*5cf0*/  SHF.L.U32 R5, R7, 0x1f, RZ ;  /* 0x0000001f07057819 */ /* 0x000fe200000006ff */
[----:B-1----:R-:W-:Y:S06]  /*5d00*/  @!P0 BRA `(.L_x_120) ;  /* 0x0000000000f88947 */ /* 0x002fec0003800000 */
.L_x_133:
[----:B------:R-:W1:Y:S01]  /*5d10*/  SYNCS.PHASECHK.TRANS64.TRYWAIT P0, [R6+URZ], R5 ;  /* 0x00000005060075a7 */ /* 0x000e62000800017f */
[----:B------:R-:W-:-:S05]  /*5d20*/  VIADD R0, R0, 0x1 ;  /* 0x0000000100007836 */ /* 0x000fca0000000000 */
[----:B------:R-:W-:-:S04]  /*5d30*/  ISETP.NE.AND P1, PT, R0, 0x4, PT ;  /* 0x000000040000780c */ /* 0x000fc80003f25270 */
[----:B------:R-:W-:Y:S02]  /*5d40*/  SEL R2, RZ, 0x1, P1 ;  /* 0x00000001ff027807 */ /* 0x000fe40000800000 */
[----:B------:R-:W-:Y:S02]  /*5d50*/  SEL R0, R0, RZ, P1 ;  /* 0x000000ff00007207 */ /* 0x000fe40000800000 */
[----:B------:R-:W-:Y:S01]  /*5d60*/  LOP3.LUT R2, R7, R2, RZ, 0x3c, !PT ;  /* 0x0000000207027212 */ /* 0x000fe200078e3cff */
[----:B-1----:R-:W-:Y:S06]  /*5d70*/  @!P0 BRA `(.L_x_121) ;  /* 0x0000000000f08947 */ /* 0x002fec0003800000 */
.L_x_134:
[----:B------:R-:W-:Y:S01]  /*5d80*/  IMAD R3, R0, 0x8, R3 ;  /* 0x0000000800037824 */ /* 0x000fe200078e0203 */
[----:B------:R-:W-:-:S07]  /*5d90*/  SHF.L.U32 R0, R2, 0x1f, RZ ;  /* 0x0000001f02007819 */ /* 0x000fce00000006ff */
.L_x_122:
[----:B---3--:R3:W4:Y:S02]  /*5da0*/  SYNCS.PHASECHK.TRANS64.TRYWAIT P0, [R3+URZ], R0 ;  /* 0x00000000030075a7 */ /* 0x008724000800017f */
[----:B----4-:R-:W-:Y:S05]  /*5db0*/  @!P0 NANOSLEEP.SYNCS 0x989680 ;  /* 0x009896800000895d */ /* 0x010fea0003900000 */
[----:B------:R-:W4:Y:S02]  /*5dc0*/  @!P0 SYNCS.PHASECHK.TRANS64 P0, [R3+URZ], R0 ;  /* 0x00000000030085a7 */ /* 0x000f24000800007f */
[----:B----4-:R-:W-:Y:S05]  /*5dd0*/  @!P0 BRA `(.L_x_122) ;  /* 0xfffffffc00f08947 */ /* 0x010fea000383ffff */
.L_x_117:
[----:B------:R-:W-:Y:S05]  /*5de0*/  BSYNC B0 ;  /* 0x0000000000007941 */ /* 0x000fea0003800000 */
.L_x_116:
[----:B------:R-:W-:Y:S05]  /*5df0*/  EXIT ;  /* 0x000000000000794d */ /* 0x000fea0003800000 */
.L_x_18:
[----:B0-----:R0:W1:Y:S02]  /*5e00*/  SYNCS.PHASECHK.TRANS64.TRYWAIT P0, [R62+URZ], R3 ;  /* 0x000000033e0075a7 */ /* 0x001064000800017f */
[----:B-1----:R-:W-:Y:S05]  /*5e10*/  @!P0 NANOSLEEP.SYNCS 0x989680 ;  /* 0x009896800000895d */ /* 0x002fea0003900000 */
[----:B------:R-:W1:Y:S02]  /*5e20*/  @!P0 SYNCS.PHASECHK.TRANS64 P0, [R62+URZ], R3 ;  /* 0x000000033e0085a7 */ /* 0x000e64000800007f */
[----:B-1----:R-:W-:Y:S05]  /*5e30*/  @!P0 BRA `(.L_x_18) ;  /* 0xfffffffc00f08947 */ /* 0x002fea000383ffff */
[----:B------:R-:W-:Y:S05]  /*5e40*/  BRA `(.L_x_123) ;  /* 0xffffffb800687947 */ /* 0x000fea000383ffff */
.L_x_23:
[----:B-1----:R1:W2:Y:S02]  /*5e50*/  SYNCS.PHASECHK.TRANS64.TRYWAIT P1, [R3+URZ], R0 ;  /* 0x00000000030075a7 */ /* 0x0022a4000802017f */
[----:B--2---:R-:W-:Y:S05]  /*5e60*/  @!P1 NANOSLEEP.SYNCS 0x989680 ;  /* 0x009896800000995d */ /* 0x004fea0003900000 */
[----:B------:R-:W2:Y:S02]  /*5e70*/  @!P1 SYNCS.PHASECHK.TRANS64 P1, [R3+URZ], R0 ;  /* 0x00000000030095a7 */ /* 0x000ea4000802007f */
[----:B--2---:R-:W-:Y:S05]  /*5e80*/  @!P1 BRA `(.L_x_23) ;  /* 0xfffffffc00f09947 */ /* 0x004fea000383ffff */
[----:B------:R-:W-:Y:S05]  /*5e90*/  BRA `(.L_x_22) ;  /* 0xffffffb800d07947 */ /* 0x000fea000383ffff */
.L_x_28:
[----:B-1----:R-:W-:-:S04]  /*5ea0*/  IMAD.U32 R5, RZ, RZ, UR4 ;  /* 0x00000004ff057e24 */ /* 0x002fc8000f8e00ff */
[----:B------:R1:W2:Y:S03]  /*5eb0*/  SYNCS.PHASECHK.TRANS64.TRYWAIT P1, [R5+URZ], R4 ;  /* 0x00000004050075a7 */ /* 0x0002a6000802017f */
[----:B--2---:R-:W-:Y:S05]  /*5ec0*/  @!P1 NANOSLEEP.SYNCS 0x989680 ;  /* 0x009896800000995d */ /* 0x004fea0003900000 */
[----:B------:R-:W2:Y:S02]  /*5ed0*/  @!P1 SYNCS.PHASECHK.TRANS64 P1, [R5+URZ], R4 ;  /* 0x00000004050095a7 */ /* 0x000ea4000802007f */
[----:B--2---:R-:W-:Y:S05]  /*5ee0*/  @!P1 BRA `(.L_x_28) ;  /* 0xfffffffc00ec9947 */ /* 0x004fea000383ffff */
[----:B------:R-:W-:Y:S05]  /*5ef0*/  BRA `(.L_x_27) ;  /* 0xffffffbc00887947 */ /* 0x000fea000383ffff */
.L_x_34:
[----:B0-----:R0:W1:Y:S02]  /*5f00*/  SYNCS.PHASECHK.TRANS64.TRYWAIT P0, [R62+URZ+0x10], R3 ;  /* 0x000010033e0075a7 */ /* 0x001064000800017f */
[----:B-1----:R-:W-:Y:S05]  /*5f10*/  @!P0 NANOSLEEP.SYNCS 0x989680 ;  /* 0x009896800000895d */ /* 0x002fea0003900000 */
[----:B------:R-:W1:Y:S02]  /*5f20*/  @!P0 SYNCS.PHASECHK.TRANS64 P0, [R62+URZ+0x10], R3 ;  /* 0x000010033e0085a7 */ /* 0x000e64000800007f */
[----:B-1----:R-:W-:Y:S05]  /*5f30*/  @!P0 BRA `(.L_x_34) ;  /* 0xfffffffc00f08947 */ /* 0x002fea000383ffff */
[----:B------:R-:W-:Y:S05]  /*5f40*/  BRA `(.L_x_124) ;  /* 0xffffffc000d87947 */ /* 0x000fea000383ffff */
.L_x_103:
[----:B------:R-:W-:Y:S01]  /*5f50*/  BSSY B1, `(.L_x_125) ;  /* 0x0000006000017945 */ /* 0x000fe20003800000 */
[----:B------:R-:W-:-:S07]  /*5f60*/  IMAD.MOV.U32 R15, RZ, RZ, -0x1 ;  /* 0xffffffffff0f7424 */ /* 0x000fce00078e00ff */
[----:B--2---:R-:W-:Y:S05]  /*5f70*/  WARPSYNC.COLLECTIVE R15, `(.L_x_126) ;  /* 0x000000000f0c7348 */ /* 0x004fea0003c00000 */
[----:B------:R-:W-:Y:S02]  /*5f80*/  ELECT P6, UR62, PT ;  /* 0x00000000003e782f */ /* 0x000fe400038c0000 */
[----:B------:R-:W-:Y:S01]  /*5f90*/  MOV R14, UR62 ;  /* 0x0000003e000e7c02 */ /* 0x000fe20008000f00 */
[----:B--2---:R-:W-:Y:S10]  /*5fa0*/  ENDCOLLECTIVE ;  /* 0x000000000000791b */ /* 0x004ff40003800000 */
.L_x_126:
[----:B------:R-:W-:Y:S05]  /*5fb0*/  BSYNC B1 ;  /* 0x0000000000017941 */ /* 0x000fea0003800000 */
.L_x_125:
[----:B------:R-:W-:Y:S05]  /*5fc0*/  BRA `(.L_x_127) ;  /* 0xffffffec00f07947 */ /* 0x000fea000383ffff */
.L_x_106:
[----:B0-----:R0:W1:Y:S02]  /*5fd0*/  SYNCS.PHASECHK.TRANS64.TRYWAIT P1, [R12+URZ+0x20], R3 ;  /* 0x000020030c0075a7 */ /* 0x001064000802017f */
[----:B-1----:R-:W-:Y:S05]  /*5fe0*/  @!P1 NANOSLEEP.SYNCS 0x989680 ;  /* 0x009896800000995d */ /* 0x002fea0003900000 */
[----:B------:R-:W1:Y:S02]  /*5ff0*/  @!P1 SYNCS.PHASECHK.TRANS64 P1, [R12+URZ+0x20], R3 ;  /* 0x000020030c0095a7 */ /* 0x000e64000802007f */
[----:B-1----:R-:W-:Y:S05]  /*6000*/  @!P1 BRA `(.L_x_106) ;  /* 0xfffffffc00f09947 */ /* 0x002fea000383ffff */
[----:B------:R-:W-:Y:S05]  /*6010*/  BRA `(.L_x_128) ;  /* 0xfffffff0002c7947 */ /* 0x000fea000383ffff */
.L_x_115:
[----:B------:R-:W-:Y:S01]  /*6020*/  BSSY B0, `(.L_x_129) ;  /* 0x0000006000007945 */ /* 0x000fe20003800000 */
[----:B------:R-:W-:-:S07]  /*6030*/  IMAD.MOV.U32 R15, RZ, RZ, -0x1 ;  /* 0xffffffffff0f7424 */ /* 0x000fce00078e00ff */
[----:B--2---:R-:W-:Y:S05]  /*6040*/  WARPSYNC.COLLECTIVE R15, `(.L_x_130) ;  /* 0x000000000f0c7348 */ /* 0x004fea0003c00000 */
[----:B------:R-:W-:Y:S02]  /*6050*/  ELECT P6, UR62, PT ;  /* 0x00000000003e782f */ /* 0x000fe400038c0000 */
[----:B------:R-:W-:Y:S01]  /*6060*/  MOV R14, UR62 ;  /* 0x0000003e000e7c02 */ /* 0x000fe20008000f00 */
[----:B--2---:R-:W-:Y:S10]  /*6070*/  ENDCOLLECTIVE ;  /* 0x000000000000791b */ /* 0x004ff40003800000 */
.L_x_130:
[----:B------:R-:W-:Y:S05]  /*6080*/  BSYNC B0 ;  /* 0x0000000000007941 */ /* 0x000fea0003800000 */
.L_x_129:
[----:B------:R-:W-:Y:S05]  /*6090*/  BRA `(.L_x_131) ;  /* 0xfffffff800a07947 */ /* 0x000fea000383ffff */
.L_x_119:
[----:B0-----:R0:W1:Y:S02]  /*60a0*/  SYNCS.PHASECHK.TRANS64.TRYWAIT P0, [R7+URZ], R2 ;  /* 0x00000002070075a7 */ /* 0x001064000800017f */
[----:B-1----:R-:W-:Y:S05]  /*60b0*/  @!P0 NANOSLEEP.SYNCS 0x989680 ;  /* 0x009896800000895d */ /* 0x002fea0003900000 */
[----:B------:R-:W1:Y:S02]  /*60c0*/  @!P0 SYNCS.PHASECHK.TRANS64 P0, [R7+URZ], R2 ;  /* 0x00000002070085a7 */ /* 0x000e64000800007f */
[----:B-1----:R-:W-:Y:S05]  /*60d0*/  @!P0 BRA `(.L_x_119) ;  /* 0xfffffffc00f08947 */ /* 0x002fea000383ffff */
[----:B------:R-:W-:Y:S05]  /*60e0*/  BRA `(.L_x_132) ;  /* 0xfffffff800e47947 */ /* 0x000fea000383ffff */
.L_x_120:
[----:B0-----:R0:W1:Y:S02]  /*60f0*/  SYNCS.PHASECHK.TRANS64.TRYWAIT P0, [R9+URZ], R4 ;  /* 0x00000004090075a7 */ /* 0x001064000800017f */
[----:B-1----:R-:W-:Y:S05]  /*6100*/  @!P0 NANOSLEEP.SYNCS 0x989680 ;  /* 0x009896800000895d */ /* 0x002fea0003900000 */
[----:B------:R-:W1:Y:S02]  /*6110*/  @!P0 SYNCS.PHASECHK.TRANS64 P0, [R9+URZ], R4 ;  /* 0x00000004090085a7 */ /* 0x000e64000800007f */
[----:B-1----:R-:W-:Y:S05]  /*6120*/  @!P0 BRA `(.L_x_120) ;  /* 0xfffffffc00f08947 */ /* 0x002fea000383ffff */
[----:B------:R-:W-:Y:S05]  /*6130*/  BRA `(.L_x_133) ;  /* 0xfffffff800f47947 */ /* 0x000fea000383ffff */
.L_x_121:
[----:B-1----:R1:W3:Y:S02]  /*6140*/  SYNCS.PHASECHK.TRANS64.TRYWAIT P0, [R6+URZ], R5 ;  /* 0x00000005060075a7 */ /* 0x0022e4000800017f */
[----:B---3--:R-:W-:Y:S05]  /*6150*/  @!P0 NANOSLEEP.SYNCS 0x989680 ;  /* 0x009896800000895d */ /* 0x008fea0003900000 */
[----:B------:R-:W3:Y:S02]  /*6160*/  @!P0 SYNCS.PHASECHK.TRANS64 P0, [R6+URZ], R5 ;  /* 0x00000005060085a7 */ /* 0x000ee4000800007f */
[----:B---3--:R-:W-:Y:S05]  /*6170*/  @!P0 BRA `(.L_x_121) ;  /* 0xfffffffc00f08947 */ /* 0x008fea000383ffff */
[----:B------:R-:W-:Y:S05]  /*6180*/  BRA `(.L_x_134) ;  /* 0xfffffff800fc7947 */ /* 0x000fea000383ffff */
.L_x_135:
[----:B------:R-:W-:-:S00]  /*6190*/  BRA `(.L_x_135) ;  /* 0xfffffffc00fc7947 */ /* 0x000fc0000383ffff */
[----:B------:R-:W-:-:S00]  /*61a0*/  NOP ;  /* 0x0000000000007918 */ /* 0x000fc00000000000 */
        /* <DEDUP_REMOVED lines=13> */
.L_x_136:


//--------------------- .nv.global.init           --------------------------
	.section	.nv.global.init,"aw",@progbits
.nv.global.init:
	.type		$str$22,@object
	.size		$str$22,($str$23 - $str$22)
$str$22:
        /*0000*/ 	.byte	0x6b, 0x5f, 0x74, 0x69, 0x6c, 0x65, 0x5f, 0x63, 0x6f, 0x75, 0x6e, 0x74, 0x20, 0x3e, 0x3d, 0x20
        /*0010*/ 	.byte	0x31, 0x00
	.type		$str$23,@object
	.size		$str$23,(__unnamed_1 - $str$23)
$str$23:
        /*0012*/ 	.byte	0x2f, 0x74, 0x6d, 0x70, 0x2f, 0x63, 0x75, 0x74, 0x6c, 0x61, 0x73, 0x73, 0x5f, 0x73, 0x77, 0x65
        /*0022*/ 	.byte	0x65, 0x70, 0x5f, 0x73, 0x72, 0x63, 0x2f, 0x69, 0x6e, 0x63, 0x6c, 0x75, 0x64, 0x65, 0x2f, 0x63
        /*0032*/ 	.byte	0x75, 0x74, 0x6c, 0x61, 0x73, 0x73, 0x2f, 0x67, 0x65, 0x6d, 0x6d, 0x2f, 0x63, 0x6f, 0x6c, 0x6c
        /*0042*/ 	.byte	0x65, 0x63, 0x74, 0x69, 0x76, 0x65, 0x2f, 0x73, 0x6d, 0x39, 0x30, 0x5f, 0x6d, 0x6d, 0x61, 0x5f
        /*0052*/ 	.byte	0x74, 0x6d, 0x61, 0x5f, 0x67, 0x6d, 0x6d, 0x61, 0x5f, 0x73, 0x73, 0x5f, 0x77, 0x61, 0x72, 0x70
        /*0062*/ 	.byte	0x73, 0x70, 0x65, 0x63, 0x69, 0x61, 0x6c, 0x69, 0x7a, 0x65, 0x64, 0x2e, 0x68, 0x70, 0x70, 0x00
	.type		__unnamed_1,@object
	.size		__unnamed_1,(.L_0 - __unnamed_1)
__unnamed_1:
        /*0072*/ 	.byte	0x76, 0x6f, 0x69, 0x64, 0x20, 0x63, 0x75, 0x74, 0x6c, 0x61, 0x73, 0x73, 0x3a, 0x3a, 0x67, 0x65
        /* <DEDUP_REMOVED lines=180> */
        /*0bc2*/ 	.byte	0x65, 0x6e, 0x74, 0x69, 0x74, 0x79, 0x5d, 0x00
.L_0:


//--------------------- .nv.shared._ZN7cutlass13device_kernelINS_4gemm6kernel13GemmUniversalIN4cute5tupleIJiiiiEEENS1_10collective13CollectiveMmaINS1_34MainloopSm90TmaGmmaWarpSpecializedILi4ENS5_IJNS4_1CILi1EEENSA_ILi2EEESB_EEENS1_32KernelTmaWarpSpecializedPingpongEEENS5_IJNSA_ILi64EEESG_SG_EEENS_10bfloat16_tENS5_IJlSB_lEEESI_SJ_NS4_8TiledMMAINS4_8MMA_AtomIJNS4_4SM904GMMA27MMA_64x64x16_F32BF16BF16_SSILNSN_5MajorE0ELSP_0ELNSN_7ScaleInE1ELSQ_1EEEEEENS4_6LayoutINS5_IJSB_SB_SB_EEENS5_IJNSA_ILi0EEESV_SV_EEEEENS5_IJNS4_10UnderscoreESY_SY_EEEEENS4_23SM90_TMA_LOAD_MULTICASTENS4_14ComposedLayoutINS4_7SwizzleILi3ELi4ELi3EEENS4_18smem_ptr_flag_bitsILi16EEENST_INS5_IJNSA_ILi8EEESG_EEENS5_IJSG_SB_EEEEEEEvNS4_8identityENS4_13SM90_TMA_LOADES1B_vS1C_EENS_8epilogue10collective6detail29Sm90TmaWarpSpecializedAdapterINS1G_15DefaultEpilogueISI_SJ_SJ_NS1F_6thread17LinearCombinationISI_Li1EffLNS1K_9ScaleType4KindE0ELNS_15FloatRoundStyleE2ESI_EENS1_15EpilogueDefaultEEEEEvvEEEEvNT_6ParamsE --------------------------
	.section	.nv.shared._ZN7cutlass13device_kernelINS_4gemm6kernel13GemmUniversalIN4cute5tupleIJiiiiEEENS1_10collective13CollectiveMmaINS1_34MainloopSm90TmaGmmaWarpSpecializedILi4ENS5_IJNS4_1CILi1EEENSA_ILi2EEESB_EEENS1_32KernelTmaWarpSpecializedPingpongEEENS5_IJNSA_ILi64EEESG_SG_EEENS_10bfloat16_tENS5_IJlSB_lEEESI_SJ_NS4_8TiledMMAINS4_8MMA_AtomIJNS4_4SM904GMMA27MMA_64x64x16_F32BF16BF16_SSILNSN_5MajorE0ELSP_0ELNSN_7ScaleInE1ELSQ_1EEEEEENS4_6LayoutINS5_IJSB_SB_SB_EEENS5_IJNSA_ILi0EEESV_SV_EEEEENS5_IJNS4_10UnderscoreESY_SY_EEEEENS4_23SM90_TMA_LOAD_MULTICASTENS4_14ComposedLayoutINS4_7SwizzleILi3ELi4ELi3EEENS4_18smem_ptr_flag_bitsILi16EEENST_INS5_IJNSA_ILi8EEESG_EEENS5_IJSG_SB_EEEEEEEvNS4_8identityENS4_13SM90_TMA_LOADES1B_vS1C_EENS_8epilogue10collective6detail29Sm90TmaWarpSpecializedAdapterINS1G_15DefaultEpilogueISI_SJ_SJ_NS1F_6thread17LinearCombinationISI_Li1EffLNS1K_9ScaleType4KindE0ELNS_15FloatRoundStyleE2ESI_EENS1_15EpilogueDefaultEEEEEvvEEEEvNT_6ParamsE,"aw",@nobits
	.sectionflags	@""
	.align	16
	.zero		1024


//--------------------- .nv.shared.reserved.0     --------------------------
	.section	.nv.shared.reserved.0,"aw",@nobits
	.weak		__nv_reservedSMEM_offset_0_alias
	.size		__nv_reservedSMEM_offset_0_alias, 0, 0
	.other		__nv_reservedSMEM_offset_0_alias,@"STO_CUDA_RESERVED_SHARED STV_DEFAULT"
__nv_reservedSMEM_offset_0_alias:
	.zero		0


//--------------------- .nv.global                --------------------------
	.section	.nv.global,"aw",@nobits
.nv.global:
	.type		_ZN39_INTERNAL_4008af06_4_k_cu_9ad93657_30254cute1_E,@object
	.size		_ZN39_INTERNAL_4008af06_4_k_cu_9ad93657_30254cute1_E,(_ZN39_INTERNAL_4008af06_4_k_cu_9ad93657_30254cuda3std3__45__cpo6cbeginE - _ZN39_INTERNAL_4008af06_4_k_cu_9ad93657_30254cute1_E)
_ZN39_INTERNAL_4008af06_4_k_cu_9ad93657_30254cute1_E:
	.zero		1
	.type		_ZN39_INTERNAL_4008af06_4_k_cu_9ad93657_30254cuda3std3__45__cpo6cbeginE,@object
	.size		_ZN39_INTERNAL_4008af06_4_k_cu_9ad93657_30254cuda3std3__45__cpo6cbeginE,(_ZN39_INTERNAL_4008af06_4_k_cu_9ad93657_30254cuda3std3__48in_placeE - _ZN39_INTERNAL_4008af06_4_k_cu_9ad93657_30254cuda3std3__45__cpo6cbeginE)
_ZN39_INTERNAL_4008af06_4_k_cu_9ad93657_30254cuda3std3__45__cpo6cbeginE:
	.zero		1
	.type		_ZN39_INTERNAL_4008af06_4_k_cu_9ad93657_30254cuda3std3__48in_placeE,@object
	.size		_ZN39_INTERNAL_4008af06_4_k_cu_9ad93657_30254cuda3std3__48in_placeE,(_ZN39_INTERNAL_4008af06_4_k_cu_9ad93657_30254cuda3std6ranges3__45__cpo9iter_moveE - _ZN39_INTERNAL_4008af06_4_k_cu_9ad93657_30254cuda3std3__48in_placeE)
_ZN39_INTERNAL_4008af06_4_k_cu_9ad93657_30254cuda3std3__48in_placeE:
	.zero		1
	.type		_ZN39_INTERNAL_4008af06_4_k_cu_9ad93657_30254cuda3std6ranges3__45__cpo9iter_moveE,@object
	.size		_ZN39_INTERNAL_4008af06_4_k_cu_9ad93657_30254cuda3std6ranges3__45__cpo9iter_moveE,(_ZN39_INTERNAL_4008af06_4_k_cu_9ad93657_30254cuda3std3__45__cpo5beginE - _ZN39_INTERNAL_4008af06_4_k_cu_9ad93657_30254cuda3std6ranges3__45__cpo9iter_moveE)
_ZN39_INTERNAL_4008af06_4_k_cu_9ad93657_30254cuda3std6ranges3__45__cpo9iter_moveE:
	.zero		1
	.type		_ZN39_INTERNAL_4008af06_4_k_cu_9ad93657_30254cuda3std3__45__cpo5beginE,@object
	.size		_ZN39_INTERNAL_4008af06_4_k_cu_9ad93657_30254cuda3std3__45__cpo5beginE,(_ZN39_INTERNAL_4008af06_4_k_cu_9ad93657_30254cuda3std3__441_GLOBAL__N__4008af06_4_k_cu_9ad93657_30256ignoreE - _ZN39_INTERNAL_4008af06_4_k_cu_9ad93657_30254cuda3std3__45__cpo5beginE)
_ZN39_INTERNAL_4008af06_4_k_cu_9ad93657_30254cuda3std3__45__cpo5beginE:
	.zero		1
	.type		_ZN39_INTERNAL_4008af06_4_k_cu_9ad93657_30254cuda3std3__441_GLOBAL__N__4008af06_4_k_cu_9ad93657_30256ignoreE,@object
	.size		_ZN39_INTERNAL_4008af06_4_k_cu_9ad93657_30254cuda3std3__441_GLOBAL__N__4008af06_4_k_cu_9ad93657_30256ignoreE,(_ZN39_INTERNAL_4008af06_4_k_cu_9ad93657_30254cute7productE - _ZN39_INTERNAL_4008af06_4_k_cu_9ad93657_30254cuda3std3__441_GLOBAL__N__4008af06_4_k_cu_9ad93657_30256ignoreE)
_ZN39_INTERNAL_4008af06_4_k_cu_9ad93657_30254cuda3std3__441_GLOBAL__N__4008af06_4_k_cu_9ad93657_30256ignoreE:
	.zero		1
	.type		_ZN39_INTERNAL_4008af06_4_k_cu_9ad93657_30254cute7productE,@object
	.size		_ZN39_INTERNAL_4008af06_4_k_cu_9ad93657_30254cute7productE,(_ZN39_INTERNAL_4008af06_4_k_cu_9ad93657_30254cuda3std3__45__cpo3endE - _ZN39_INTERNAL_4008af06_4_k_cu_9ad93657_30254cute7productE)
_ZN39_INTERNAL_4008af06_4_k_cu_9ad93657_30254cute7productE:
	.zero		1
	.type		_ZN39_INTERNAL_4008af06_4_k_cu_9ad93657_30254cuda3std3__45__cpo3endE,@object
	.size		_ZN39_INTERNAL_4008af06_4_k_cu_9ad93657_30254cuda3std3__45__cpo3endE,(_ZN39_INTERNAL_4008af06_4_k_cu_9ad93657_30254cuda3std3__419piecewise_constructE - _ZN39_INTERNAL_4008af06_4_k_cu_9ad93657_30254cuda3std3__45__cpo3endE)
_ZN39_INTERNAL_4008af06_4_k_cu_9ad93657_30254cuda3std3__45__cpo3endE:
	.zero		1
	.type		_ZN39_INTERNAL_4008af06_4_k_cu_9ad93657_30254cuda3std3__419piecewise_constructE,@object
	.size		_ZN39_INTERNAL_4008af06_4_k_cu_9ad93657_30254cuda3std3__419piecewise_constructE,(_ZN39_INTERNAL_4008af06_4_k_cu_9ad93657_30254cuda3std3__45__cpo4cendE - _ZN39_INTERNAL_4008af06_4_k_cu_9ad93657_30254cuda3std3__419piecewise_constructE)
_ZN39_INTERNAL_4008af06_4_k_cu_9ad93657_30254cuda3std3__419piecewise_constructE:
	.zero		1
	.type		_ZN39_INTERNAL_4008af06_4_k_cu_9ad93657_30254cuda3std3__45__cpo4cendE,@object
	.size		_ZN39_INTERNAL_4008af06_4_k_cu_9ad93657_30254cuda3std3__45__cpo4cendE,(_ZN39_INTERNAL_4008af06_4_k_cu_9ad93657_30254cuda3std6ranges3__45__cpo4swapE - _ZN39_INTERNAL_4008af06_4_k_cu_9ad93657_30254cuda3std3__45__cpo4cendE)
_ZN39_INTERNAL_4008af06_4_k_cu_9ad93657_30254cuda3std3__45__cpo4cendE:
	.zero		1
	.type		_ZN39_INTERNAL_4008af06_4_k_cu_9ad93657_30254cuda3std6ranges3__45__cpo4swapE,@object
	.size		_ZN39_INTERNAL_4008af06_4_k_cu_9ad93657_30254cuda3std6ranges3__45__cpo4swapE,(.L_8 - _ZN39_INTERNAL_4008af06_4_k_cu_9ad93657_30254cuda3std6ranges3__45__cpo4swapE)
_ZN39_INTERNAL_4008af06_4_k_cu_9ad93657_30254cuda3std6ranges3__45__cpo4swapE:
	.zero		1
.L_8:


//--------------------- .nv.constant0._ZN7cutlass13device_kernelINS_4gemm6kernel13GemmUniversalIN4cute5tupleIJiiiiEEENS1_10collective13CollectiveMmaINS1_34MainloopSm90TmaGmmaWarpSpecializedILi4ENS5_IJNS4_1CILi1EEENSA_ILi2EEESB_EEENS1_32KernelTmaWarpSpecializedPingpongEEENS5_IJNSA_ILi64EEESG_SG_EEENS_10bfloat16_tENS5_IJlSB_lEEESI_SJ_NS4_8TiledMMAINS4_8MMA_AtomIJNS4_4SM904GMMA27MMA_64x64x16_F32BF16BF16_SSILNSN_5MajorE0ELSP_0ELNSN_7ScaleInE1ELSQ_1EEEEEENS4_6LayoutINS5_IJSB_SB_SB_EEENS5_IJNSA_ILi0EEESV_SV_EEEEENS5_IJNS4_10UnderscoreESY_SY_EEEEENS4_23SM90_TMA_LOAD_MULTICASTENS4_14ComposedLayoutINS4_7SwizzleILi3ELi4ELi3EEENS4_18smem_ptr_flag_bitsILi16EEENST_INS5_IJNSA_ILi8EEESG_EEENS5_IJSG_SB_EEEEEEEvNS4_8identityENS4_13SM90_TMA_LOADES1B_vS1C_EENS_8epilogue10collective6detail29Sm90TmaWarpSpecializedAdapterINS1G_15DefaultEpilogueISI_SJ_SJ_NS1F_6thread17LinearCombinationISI_Li1EffLNS1K_9ScaleType4KindE0ELNS_15FloatRoundStyleE2ESI_EENS1_15EpilogueDefaultEEEEEvvEEEEvNT_6ParamsE --------------------------
	.section	.nv.constant0._ZN7cutlass13device_kernelINS_4gemm6kernel13GemmUniversalIN4cute5tupleIJiiiiEEENS1_10collective13CollectiveMmaINS1_34MainloopSm90TmaGmmaWarpSpecializedILi4ENS5_IJNS4_1CILi1EEENSA_ILi2EEESB_EEENS1_32KernelTmaWarpSpecializedPingpongEEENS5_IJNSA_ILi64EEESG_SG_EEENS_10bfloat16_tENS5_IJlSB_lEEESI_SJ_NS4_8TiledMMAINS4_8MMA_AtomIJNS4_4SM904GMMA27MMA_64x64x16_F32BF16BF16_SSILNSN_5MajorE0ELSP_0ELNSN_7ScaleInE1ELSQ_1EEEEEENS4_6LayoutINS5_IJSB_SB_SB_EEENS5_IJNSA_ILi0EEESV_SV_EEEEENS5_IJNS4_10UnderscoreESY_SY_EEEEENS4_23SM90_TMA_LOAD_MULTICASTENS4_14ComposedLayoutINS4_7SwizzleILi3ELi4ELi3EEENS4_18smem_ptr_flag_bitsILi16EEENST_INS5_IJNSA_ILi8EEESG_EEENS5_IJSG_SB_EEEEEEEvNS4_8identityENS4_13SM90_TMA_LOADES1B_vS1C_EENS_8epilogue10collective6detail29Sm90TmaWarpSpecializedAdapterINS1G_15DefaultEpilogueISI_SJ_SJ_NS1F_6thread17LinearCombinationISI_Li1EffLNS1K_9ScaleType4KindE0ELNS_15FloatRoundStyleE2ESI_EENS1_15EpilogueDefaultEEEEEvvEEEEvNT_6ParamsE,"a",@progbits
	.sectionflags	@""
	.align	4
.nv.constant0._ZN7cutlass13device_kernelINS_4gemm6kernel13GemmUniversalIN4cute5tupleIJiiiiEEENS1_10collective13CollectiveMmaINS1_34MainloopSm90TmaGmmaWarpSpecializedILi4ENS5_IJNS4_1CILi1EEENSA_ILi2EEESB_EEENS1_32KernelTmaWarpSpecializedPingpongEEENS5_IJNSA_ILi64EEESG_SG_EEENS_10bfloat16_tENS5_IJlSB_lEEESI_SJ_NS4_8TiledMMAINS4_8MMA_AtomIJNS4_4SM904GMMA27MMA_64x64x16_F32BF16BF16_SSILNSN_5MajorE0ELSP_0ELNSN_7ScaleInE1ELSQ_1EEEEEENS4_6LayoutINS5_IJSB_SB_SB_EEENS5_IJNSA_ILi0EEESV_SV_EEEEENS5_IJNS4_10UnderscoreESY_SY_EEEEENS4_23SM90_TMA_LOAD_MULTICASTENS4_14ComposedLayoutINS4_7SwizzleILi3ELi4ELi3EEENS4_18smem_ptr_flag_bitsILi16EEENST_INS5_IJNSA_ILi8EEESG_EEENS5_IJSG_SB_EEEEEEEvNS4_8identityENS4_13SM90_TMA_LOADES1B_vS1C_EENS_8epilogue10collective6detail29Sm90TmaWarpSpecializedAdapterINS1G_15DefaultEpilogueISI_SJ_SJ_NS1F_6thread17LinearCombinationISI_Li1EffLNS1K_9ScaleType4KindE0ELNS_15FloatRoundStyleE2ESI_EENS1_15EpilogueDefaultEEEEEvvEEEEvNT_6ParamsE:
	.zero		1664


//--------------------- SYMBOLS --------------------------

	.type		.nv.reservedSmem.offset0,@object
	.size		.nv.reservedSmem.offset0,0x4
	.type		__assertfail,@function
